	.target	sm_90a

	.elftype	@"ET_EXEC"


//--------------------- .note.nv.tkinfo           --------------------------
	.section	.note.nv.tkinfo,"",@"SHT_NOTE"
	.sectionflags	@"SHF_NOTE_NV_TKINFO"
	.tkinfo
        /*0018*/ 	.word	0x00000002
        /*0030*/ 	.string	""
        /*0030*/ 	.string	"ptxas"
        /*0030*/ 	.string	"Cuda compilation tools, release 13.0, V13.0.88"
        /*0030*/ 	.string	"Build cuda_13.0.r13.0/compiler.36424714_0"
        /*0030*/ 	.string	"-arch sm_90a -m 64 "



//--------------------- .note.nv.cuinfo           --------------------------
	.section	.note.nv.cuinfo,"",@"SHT_NOTE"
	.sectionflags	@"SHF_NOTE_NV_CUINFO"
        /*0018*/ 	.short	0x0002
        /*001a*/ 	.short	0x005a
        /*001c*/ 	.short	0x0082
	.zero		2


//--------------------- .nv.info                  --------------------------
	.section	.nv.info,"",@"SHT_CUDA_INFO"
	.align	4


	//----- nvinfo : EIATTR_REGCOUNT
	.align		4
        /*0000*/ 	.byte	0x04, 0x2f
        /*0002*/ 	.short	(.L_15 - .L_14)
	.align		4
.L_14:
        /*0004*/ 	.word	index@(_ZN7cutlass13device_kernelINS_4gemm6kernel13GemmUniversalIN4cute5tupleIJiiiiEEENS1_10collective13CollectiveMmaINS1_34MainloopSm90TmaGmmaWarpSpecializedILi6ENS5_IJNS4_1CILi1EEENSA_ILi2EEESB_EEENS1_35KernelTmaWarpSpecializedCooperativeEEENS5_IJNSA_ILi128EEESG_NSA_ILi64EEEEEENS_6half_tENS5_IJSB_llEEESJ_NS5_IJlSB_lEEENS4_8TiledMMAINS4_8MMA_AtomIJNS4_4SM904GMMA26MMA_64x128x16_F32F16F16_SSILNSP_5MajorE1ELSR_0ELNSP_7ScaleInE1ELSS_1EEEEEENS4_6LayoutINS5_IJSC_SB_SB_EEENS5_IJSB_NSA_ILi0EEESX_EEEEENS5_IJNS4_10UnderscoreES10_S10_EEEEENS4_23SM90_TMA_LOAD_MULTICASTENS4_14ComposedLayoutINS4_7SwizzleILi3ELi4ELi3EEENS4_18smem_ptr_flag_bitsILi16EEENSV_INS5_IJSH_NSA_ILi8EEEEEENS5_IJSB_SH_EEEEEEEvNS4_8identityENS4_13SM90_TMA_LOADENS14_IS16_S18_NSV_INS5_IJS19_SH_EEENS5_IJSH_SB_EEEEEEEvS1E_EENS_8epilogue10collective6detail29Sm90TmaWarpSpecializedAdapterINS1M_15DefaultEpilogueISJ_SL_SL_NS1L_6thread17LinearCombinationISJ_Li1EffLNS1Q_9ScaleType4KindE0ELNS_15FloatRoundStyleE2ESJ_EENS1_15EpilogueDefaultEEEEEvvEEEEvNT_6ParamsE)
        /*0008*/ 	.word	0x000000a8


	//----- nvinfo : EIATTR_FRAME_SIZE
	.align		4
.L_15:
        /*000c*/ 	.byte	0x04, 0x11
        /*000e*/ 	.short	(.L_17 - .L_16)
	.align		4
.L_16:
        /*0010*/ 	.word	index@(_ZN7cutlass13device_kernelINS_4gemm6kernel13GemmUniversalIN4cute5tupleIJiiiiEEENS1_10collective13CollectiveMmaINS1_34MainloopSm90TmaGmmaWarpSpecializedILi6ENS5_IJNS4_1CILi1EEENSA_ILi2EEESB_EEENS1_35KernelTmaWarpSpecializedCooperativeEEENS5_IJNSA_ILi128EEESG_NSA_ILi64EEEEEENS_6half_tENS5_IJSB_llEEESJ_NS5_IJlSB_lEEENS4_8TiledMMAINS4_8MMA_AtomIJNS4_4SM904GMMA26MMA_64x128x16_F32F16F16_SSILNSP_5MajorE1ELSR_0ELNSP_7ScaleInE1ELSS_1EEEEEENS4_6LayoutINS5_IJSC_SB_SB_EEENS5_IJSB_NSA_ILi0EEESX_EEEEENS5_IJNS4_10UnderscoreES10_S10_EEEEENS4_23SM90_TMA_LOAD_MULTICASTENS4_14ComposedLayoutINS4_7SwizzleILi3ELi4ELi3EEENS4_18smem_ptr_flag_bitsILi16EEENSV_INS5_IJSH_NSA_ILi8EEEEEENS5_IJSB_SH_EEEEEEEvNS4_8identityENS4_13SM90_TMA_LOADENS14_IS16_S18_NSV_INS5_IJS19_SH_EEENS5_IJSH_SB_EEEEEEEvS1E_EENS_8epilogue10collective6detail29Sm90TmaWarpSpecializedAdapterINS1M_15DefaultEpilogueISJ_SL_SL_NS1L_6thread17LinearCombinationISJ_Li1EffLNS1Q_9ScaleType4KindE0ELNS_15FloatRoundStyleE2ESJ_EENS1_15EpilogueDefaultEEEEEvvEEEEvNT_6ParamsE)
        /*0014*/ 	.word	0x00000000


	//----- nvinfo : EIATTR_MIN_STACK_SIZE
	.align		4
.L_17:
        /*0018*/ 	.byte	0x04, 0x12
        /*001a*/ 	.short	(.L_19 - .L_18)
	.align		4
.L_18:
        /*001c*/ 	.word	index@(_ZN7cutlass13device_kernelINS_4gemm6kernel13GemmUniversalIN4cute5tupleIJiiiiEEENS1_10collective13CollectiveMmaINS1_34MainloopSm90TmaGmmaWarpSpecializedILi6ENS5_IJNS4_1CILi1EEENSA_ILi2EEESB_EEENS1_35KernelTmaWarpSpecializedCooperativeEEENS5_IJNSA_ILi128EEESG_NSA_ILi64EEEEEENS_6half_tENS5_IJSB_llEEESJ_NS5_IJlSB_lEEENS4_8TiledMMAINS4_8MMA_AtomIJNS4_4SM904GMMA26MMA_64x128x16_F32F16F16_SSILNSP_5MajorE1ELSR_0ELNSP_7ScaleInE1ELSS_1EEEEEENS4_6LayoutINS5_IJSC_SB_SB_EEENS5_IJSB_NSA_ILi0EEESX_EEEEENS5_IJNS4_10UnderscoreES10_S10_EEEEENS4_23SM90_TMA_LOAD_MULTICASTENS4_14ComposedLayoutINS4_7SwizzleILi3ELi4ELi3EEENS4_18smem_ptr_flag_bitsILi16EEENSV_INS5_IJSH_NSA_ILi8EEEEEENS5_IJSB_SH_EEEEEEEvNS4_8identityENS4_13SM90_TMA_LOADENS14_IS16_S18_NSV_INS5_IJS19_SH_EEENS5_IJSH_SB_EEEEEEEvS1E_EENS_8epilogue10collective6detail29Sm90TmaWarpSpecializedAdapterINS1M_15DefaultEpilogueISJ_SL_SL_NS1L_6thread17LinearCombinationISJ_Li1EffLNS1Q_9ScaleType4KindE0ELNS_15FloatRoundStyleE2ESJ_EENS1_15EpilogueDefaultEEEEEvvEEEEvNT_6ParamsE)
        /*0020*/ 	.word	0x00000000
.L_19:


//--------------------- .nv.compat                --------------------------
	.section	.nv.compat,"",@"SHT_CUDA_COMPAT_INFO"
	.align	4
        /*0000*/ 	.byte	0x02, 0x09, 0x01, 0x00, 0x02, 0x02, 0x04, 0x00, 0x02, 0x05, 0x05, 0x00, 0x03, 0x07, 0x01, 0x01
        /*0010*/ 	.byte	0x02, 0x03, 0x01, 0x00, 0x02, 0x06, 0x01, 0x00, 0x04, 0x0b, 0x08, 0x00, 0x00, 0x00, 0x00, 0x00
        /*0020*/ 	.byte	0x00, 0x00, 0x00, 0x00


//--------------------- .nv.info._ZN7cutlass13device_kernelINS_4gemm6kernel13GemmUniversalIN4cute5tupleIJiiiiEEENS1_10collective13CollectiveMmaINS1_34MainloopSm90TmaGmmaWarpSpecializedILi6ENS5_IJNS4_1CILi1EEENSA_ILi2EEESB_EEENS1_35KernelTmaWarpSpecializedCooperativeEEENS5_IJNSA_ILi128EEESG_NSA_ILi64EEEEEENS_6half_tENS5_IJSB_llEEESJ_NS5_IJlSB_lEEENS4_8TiledMMAINS4_8MMA_AtomIJNS4_4SM904GMMA26MMA_64x128x16_F32F16F16_SSILNSP_5MajorE1ELSR_0ELNSP_7ScaleInE1ELSS_1EEEEEENS4_6LayoutINS5_IJSC_SB_SB_EEENS5_IJSB_NSA_ILi0EEESX_EEEEENS5_IJNS4_10UnderscoreES10_S10_EEEEENS4_23SM90_TMA_LOAD_MULTICASTENS4_14ComposedLayoutINS4_7SwizzleILi3ELi4ELi3EEENS4_18smem_ptr_flag_bitsILi16EEENSV_INS5_IJSH_NSA_ILi8EEEEEENS5_IJSB_SH_EEEEEEEvNS4_8identityENS4_13SM90_TMA_LOADENS14_IS16_S18_NSV_INS5_IJS19_SH_EEENS5_IJSH_SB_EEEEEEEvS1E_EENS_8epilogue10collective6detail29Sm90TmaWarpSpecializedAdapterINS1M_15DefaultEpilogueISJ_SL_SL_NS1L_6thread17LinearCombinationISJ_Li1EffLNS1Q_9ScaleType4KindE0ELNS_15FloatRoundStyleE2ESJ_EENS1_15EpilogueDefaultEEEEEvvEEEEvNT_6ParamsE --------------------------
	.section	.nv.info._ZN7cutlass13device_kernelINS_4gemm6kernel13GemmUniversalIN4cute5tupleIJiiiiEEENS1_10collective13CollectiveMmaINS1_34MainloopSm90TmaGmmaWarpSpecializedILi6ENS5_IJNS4_1CILi1EEENSA_ILi2EEESB_EEENS1_35KernelTmaWarpSpecializedCooperativeEEENS5_IJNSA_ILi128EEESG_NSA_ILi64EEEEEENS_6half_tENS5_IJSB_llEEESJ_NS5_IJlSB_lEEENS4_8TiledMMAINS4_8MMA_AtomIJNS4_4SM904GMMA26MMA_64x128x16_F32F16F16_SSILNSP_5MajorE1ELSR_0ELNSP_7ScaleInE1ELSS_1EEEEEENS4_6LayoutINS5_IJSC_SB_SB_EEENS5_IJSB_NSA_ILi0EEESX_EEEEENS5_IJNS4_10UnderscoreES10_S10_EEEEENS4_23SM90_TMA_LOAD_MULTICASTENS4_14ComposedLayoutINS4_7SwizzleILi3ELi4ELi3EEENS4_18smem_ptr_flag_bitsILi16EEENSV_INS5_IJSH_NSA_ILi8EEEEEENS5_IJSB_SH_EEEEEEEvNS4_8identityENS4_13SM90_TMA_LOADENS14_IS16_S18_NSV_INS5_IJS19_SH_EEENS5_IJSH_SB_EEEEEEEvS1E_EENS_8epilogue10collective6detail29Sm90TmaWarpSpecializedAdapterINS1M_15DefaultEpilogueISJ_SL_SL_NS1L_6thread17LinearCombinationISJ_Li1EffLNS1Q_9ScaleType4KindE0ELNS_15FloatRoundStyleE2ESJ_EENS1_15EpilogueDefaultEEEEEvvEEEEvNT_6ParamsE,"",@"SHT_CUDA_INFO"
	.sectionflags	@""
	.align	4


	//----- nvinfo : EIATTR_CUDA_API_VERSION
	.align		4
        /*0000*/ 	.byte	0x04, 0x37
        /*0002*/ 	.short	(.L_21 - .L_20)
.L_20:
        /*0004*/ 	.word	0x00000082


	//----- nvinfo : EIATTR_KPARAM_INFO
	.align		4
.L_21:
        /*0008*/ 	.byte	0x04, 0x17
        /*000a*/ 	.short	(.L_23 - .L_22)
.L_22:
        /*000c*/ 	.word	0x00000000
        /*0010*/ 	.short	0x0000
        /*0012*/ 	.short	0x0070
        /*0014*/ 	.byte	0x00, 0xf0, 0x01, 0x10


	//----- nvinfo : EIATTR_SPARSE_MMA_MASK
	.align		4
.L_23:
        /*0018*/ 	.byte	0x03, 0x50
        /*001a*/ 	.short	0x0000


	//----- nvinfo : EIATTR_MAXREG_COUNT
	.align		4
        /*001c*/ 	.byte	0x03, 0x1b
        /*001e*/ 	.short	0x00a8


	//----- nvinfo : EIATTR_NUM_BARRIERS
	.align		4
        /*0020*/ 	.byte	0x02, 0x4c
        /*0022*/ 	.byte	0x01
	.zero		1


	//----- nvinfo : EIATTR_EXTERNS
	.align		4
        /*0024*/ 	.byte	0x04, 0x0f
        /*0026*/ 	.short	(.L_25 - .L_24)


	//   ....[0]....
	.align		4
.L_24:
        /*0028*/ 	.word	index@(__assertfail)


	//----- nvinfo : EIATTR_MERCURY_ISA_VERSION
	.align		4
.L_25:
        /*002c*/ 	.byte	0x03, 0x5f
        /*002e*/ 	.short	0x0101


	//----- nvinfo : EIATTR_INT_WARP_WIDE_INSTR_OFFSETS
	.align		4
        /*0030*/ 	.byte	0x04, 0x31
        /*0032*/ 	.short	(.L_27 - .L_26)


	//   ....[0]....
.L_26:
        /*0034*/ 	.word	0x00000490


	//   ....[1]....
        /*0038*/ 	.word	0x000004b0


	//   ....[2]....
        /*003c*/ 	.word	0x00000660


	//   ....[3]....
        /*0040*/ 	.word	0x00001ec0


	//----- nvinfo : EIATTR_COOP_GROUP_MASK_REGIDS
	.align		4
.L_27:
        /*0044*/ 	.byte	0x04, 0x29
        /*0046*/ 	.short	(.L_29 - .L_28)


	//   ....[0]....
.L_28:
        /*0048*/ 	.word	0xffffffff


	//   ....[1]....
        /*004c*/ 	.word	0xffffffff


	//   ....[2]....
        /*0050*/ 	.word	0xffffffff


	//   ....[3]....
        /*0054*/ 	.word	0xffffffff


	//   ....[4]....
        /*0058*/ 	.word	0xffffffff


	//   ....[5]....
        /*005c*/ 	.word	0xffffffff


	//----- nvinfo : EIATTR_COOP_GROUP_INSTR_OFFSETS
	.align		4
.L_29:
        /*0060*/ 	.byte	0x04, 0x28
        /*0062*/ 	.short	(.L_31 - .L_30)


	//   ....[0]....
.L_30:
        /*0064*/ 	.word	0x00000060


	//   ....[1]....
        /*0068*/ 	.word	0x00000070


	//   ....[2]....
        /*006c*/ 	.word	0x00000130


	//   ....[3]....
        /*0070*/ 	.word	0x00000300


	//   ....[4]....
        /*0074*/ 	.word	0x000007d0


	//   ....[5]....
        /*0078*/ 	.word	0x00001450


	//----- nvinfo : EIATTR_REG_RECONFIG
	.align		4
.L_31:
        /*007c*/ 	.byte	0x01, 0x54
	.zero		2


	//----- nvinfo : EIATTR_SYSCALL_OFFSETS
	.align		4
        /*0080*/ 	.byte	0x04, 0x46
        /*0082*/ 	.short	(.L_33 - .L_32)


	//   ....[0]....
.L_32:
        /*0084*/ 	.word	0x00001630


	//----- nvinfo : EIATTR_MBARRIER_INSTR_OFFSETS
	.align		4
.L_33:
        /*0088*/ 	.byte	0x04, 0x39
        /*008a*/ 	.short	(.L_35 - .L_34)


	//   ....[0]....
.L_34:
        /*008c*/ 	.word	0x00000230
        /*0090*/ 	.word	0x000000ff
        /*0094*/ 	.word	0x00000000
        /*0098*/ 	.short	0x0100
        /*009a*/ 	.byte	0x08
	.zero		1


	//   ....[1]....
        /*009c*/ 	.word	0x00000240
        /*00a0*/ 	.word	0x000000ff
        /*00a4*/ 	.word	0x00000030
        /*00a8*/ 	.short	0x0100
        /*00aa*/ 	.byte	0x08
	.zero		1


	//   ....[2]....
        /*00ac*/ 	.word	0x00000250
        /*00b0*/ 	.word	0x000000ff
        /*00b4*/ 	.word	0x00000008
        /*00b8*/ 	.short	0x0100
        /*00ba*/ 	.byte	0x08
	.zero		1


	//   ....[3]....
        /*00bc*/ 	.word	0x00000260
        /*00c0*/ 	.word	0x000000ff
        /*00c4*/ 	.word	0x00000038
        /*00c8*/ 	.short	0x0100
        /*00ca*/ 	.byte	0x08
	.zero		1


	//   ....[4]....
        /*00cc*/ 	.word	0x00000270
        /*00d0*/ 	.word	0x000000ff
        /*00d4*/ 	.word	0x00000010
        /*00d8*/ 	.short	0x0100
        /*00da*/ 	.byte	0x08
	.zero		1


	//   ....[5]....
        /*00dc*/ 	.word	0x00000280
        /*00e0*/ 	.word	0x000000ff
        /*00e4*/ 	.word	0x00000040
        /*00e8*/ 	.short	0x0100
        /*00ea*/ 	.byte	0x08
	.zero		1


	//   ....[6]....
        /*00ec*/ 	.word	0x00000290
        /*00f0*/ 	.word	0x000000ff
        /*00f4*/ 	.word	0x00000018
        /*00f8*/ 	.short	0x0100
        /*00fa*/ 	.byte	0x08
	.zero		1


	//   ....[7]....
        /*00fc*/ 	.word	0x000002a0
        /*0100*/ 	.word	0x000000ff
        /*0104*/ 	.word	0x00000048
        /*0108*/ 	.short	0x0100
        /*010a*/ 	.byte	0x08
	.zero		1


	//   ....[8]....
        /*010c*/ 	.word	0x000002b0
        /*0110*/ 	.word	0x000000ff
        /*0114*/ 	.word	0x00000020
        /*0118*/ 	.short	0x0100
        /*011a*/ 	.byte	0x08
	.zero		1


	//   ....[9]....
        /*011c*/ 	.word	0x000002c0
        /*0120*/ 	.word	0x000000ff
        /*0124*/ 	.word	0x00000050
        /*0128*/ 	.short	0x0100
        /*012a*/ 	.byte	0x08
	.zero		1


	//   ....[10]....
        /*012c*/ 	.word	0x000002d0
        /*0130*/ 	.word	0x000000ff
        /*0134*/ 	.word	0x00000028
        /*0138*/ 	.short	0x0100
        /*013a*/ 	.byte	0x08
	.zero		1


	//   ....[11]....
        /*013c*/ 	.word	0x000002e0
        /*0140*/ 	.word	0x000000ff
        /*0144*/ 	.word	0x00000058
        /*0148*/ 	.short	0x0100
        /*014a*/ 	.byte	0x08
	.zero		1


	//   ....[12]....
        /*014c*/ 	.word	0x000006f0
        /*0150*/ 	.word	0x000000ff
        /*0154*/ 	.word	0x00000070
        /*0158*/ 	.short	0x0100
        /*015a*/ 	.byte	0x06
	.zero		1


	//   ....[13]....
        /*015c*/ 	.word	0x00000780
        /*0160*/ 	.word	0x000000ff
        /*0164*/ 	.word	0x00000078
        /*0168*/ 	.short	0x0100
        /*016a*/ 	.byte	0x06
	.zero		1


	//   ....[14]....
        /*016c*/ 	.word	0x000016f0
        /*0170*/ 	.word	0x00000003
        /*0174*/ 	.word	0x00000000
        /*0178*/ 	.short	0x010a
        /*017a*/ 	.byte	0x3f
	.zero		1


	//   ....[15]....
        /*017c*/ 	.word	0x00001750
        /*0180*/ 	.word	0x00000003
        /*0184*/ 	.word	0x00000000
        /*0188*/ 	.short	0x010a
        /*018a*/ 	.byte	0x3f
	.zero		1


	//   ....[16]....
        /*018c*/ 	.word	0x00001ad0
        /*0190*/ 	.word	0x00000005
        /*0194*/ 	.word	0x00000000
        /*0198*/ 	.short	0x010a
        /*019a*/ 	.byte	0x3f
	.zero		1


	//   ....[17]....
        /*019c*/ 	.word	0x00001b10
        /*01a0*/ 	.word	0x00000005
        /*01a4*/ 	.word	0x00000000
        /*01a8*/ 	.short	0x010a
        /*01aa*/ 	.byte	0x3f
	.zero		1


	//   ....[18]....
        /*01ac*/ 	.word	0x00001d70
        /*01b0*/ 	.word	0x00000004
        /*01b4*/ 	.word	0x00000000
        /*01b8*/ 	.short	0x0101
        /*01ba*/ 	.byte	0x3f
	.zero		1


	//   ....[19]....
        /*01bc*/ 	.word	0x00001f60
        /*01c0*/ 	.word	0x00000000
        /*01c4*/ 	.word	0x00000000
        /*01c8*/ 	.short	0x0101
        /*01ca*/ 	.byte	0x3f
	.zero		1


	//   ....[20]....
        /*01cc*/ 	.word	0x00007030
        /*01d0*/ 	.word	0x00000016
        /*01d4*/ 	.word	0x00000030
        /*01d8*/ 	.short	0x010a
        /*01da*/ 	.byte	0x3f
	.zero		1


	//   ....[21]....
        /*01dc*/ 	.word	0x00007440
        /*01e0*/ 	.word	0x00000006
        /*01e4*/ 	.word	0x00000078
        /*01e8*/ 	.short	0x0101
        /*01ea*/ 	.byte	0x3f
	.zero		1


	//   ....[22]....
        /*01ec*/ 	.word	0x00007b70
        /*01f0*/ 	.word	0x00000007
        /*01f4*/ 	.word	0x00000000
        /*01f8*/ 	.short	0x010a
        /*01fa*/ 	.byte	0x3f
	.zero		1


	//   ....[23]....
        /*01fc*/ 	.word	0x00007bf0
        /*0200*/ 	.word	0x00000008
        /*0204*/ 	.word	0x00000000
        /*0208*/ 	.short	0x010a
        /*020a*/ 	.byte	0x3f
	.zero		1


	//   ....[24]....
        /*020c*/ 	.word	0x00007c80
        /*0210*/ 	.word	0x00000009
        /*0214*/ 	.word	0x00000000
        /*0218*/ 	.short	0x010a
        /*021a*/ 	.byte	0x3f
	.zero		1


	//   ....[25]....
        /*021c*/ 	.word	0x00007d10
        /*0220*/ 	.word	0x00000008
        /*0224*/ 	.word	0x00000000
        /*0228*/ 	.short	0x010a
        /*022a*/ 	.byte	0x3f
	.zero		1


	//   ....[26]....
        /*022c*/ 	.word	0x00007da0
        /*0230*/ 	.word	0x0000000b
        /*0234*/ 	.word	0x00000000
        /*0238*/ 	.short	0x010a
        /*023a*/ 	.byte	0x3f
	.zero		1


	//   ....[27]....
        /*023c*/ 	.word	0x00007e30
        /*0240*/ 	.word	0x00000003
        /*0244*/ 	.word	0x00000000
        /*0248*/ 	.short	0x010a
        /*024a*/ 	.byte	0x3f
	.zero		1


	//   ....[28]....
        /*024c*/ 	.word	0x00007e90
        /*0250*/ 	.word	0x00000003
        /*0254*/ 	.word	0x00000000
        /*0258*/ 	.short	0x010a
        /*025a*/ 	.byte	0x3f
	.zero		1


	//   ....[29]....
        /*025c*/ 	.word	0x00007ee0
        /*0260*/ 	.word	0x00000005
        /*0264*/ 	.word	0x00000000
        /*0268*/ 	.short	0x010a
        /*026a*/ 	.byte	0x3f
	.zero		1


	//   ....[30]....
        /*026c*/ 	.word	0x00007fb0
        /*0270*/ 	.word	0x00000016
        /*0274*/ 	.word	0x00000030
        /*0278*/ 	.short	0x010a
        /*027a*/ 	.byte	0x3f
	.zero		1


	//   ....[31]....
        /*027c*/ 	.word	0x00008080
        /*0280*/ 	.word	0x00000007
        /*0284*/ 	.word	0x00000000
        /*0288*/ 	.short	0x010a
        /*028a*/ 	.byte	0x3f
	.zero		1


	//   ....[32]....
        /*028c*/ 	.word	0x000080d0
        /*0290*/ 	.word	0x00000008
        /*0294*/ 	.word	0x00000000
        /*0298*/ 	.short	0x010a
        /*029a*/ 	.byte	0x3f
	.zero		1


	//   ....[33]....
        /*029c*/ 	.word	0x00008120
        /*02a0*/ 	.word	0x00000009
        /*02a4*/ 	.word	0x00000000
        /*02a8*/ 	.short	0x010a
        /*02aa*/ 	.byte	0x3f
	.zero		1


	//   ....[34]....
        /*02ac*/ 	.word	0x00008170
        /*02b0*/ 	.word	0x00000008
        /*02b4*/ 	.word	0x00000000
        /*02b8*/ 	.short	0x010a
        /*02ba*/ 	.byte	0x3f
	.zero		1


	//   ....[35]....
        /*02bc*/ 	.word	0x000081c0
        /*02c0*/ 	.word	0x0000000b
        /*02c4*/ 	.word	0x00000000
        /*02c8*/ 	.short	0x010a
        /*02ca*/ 	.byte	0x3f
	.zero		1


	//----- nvinfo : EIATTR_NUM_MBARRIERS
	.align		4
.L_35:
        /*02cc*/ 	.byte	0x03, 0x38
        /*02ce*/ 	.short	0x000e


	//----- nvinfo : EIATTR_EXIT_INSTR_OFFSETS
	.align		4
        /*02d0*/ 	.byte	0x04, 0x1c
        /*02d2*/ 	.short	(.L_37 - .L_36)


	//   ....[0]....
.L_36:
        /*02d4*/ 	.word	0x000009a0


	//   ....[1]....
        /*02d8*/ 	.word	0x000011b0


	//   ....[2]....
        /*02dc*/ 	.word	0x000067b0


	//   ....[3]....
        /*02e0*/ 	.word	0x00006d10


	//   ....[4]....
        /*02e4*/ 	.word	0x00007e80


	//----- nvinfo : EIATTR_MAX_THREADS
	.align		4
.L_37:
        /*02e8*/ 	.byte	0x04, 0x05
        /*02ea*/ 	.short	(.L_39 - .L_38)
.L_38:
        /*02ec*/ 	.word	0x00000180
        /*02f0*/ 	.word	0x00000001
        /*02f4*/ 	.word	0x00000001


	//----- nvinfo : EIATTR_CRS_STACK_SIZE
	.align		4
.L_39:
        /*02f8*/ 	.byte	0x04, 0x1e
        /*02fa*/ 	.short	(.L_41 - .L_40)
.L_40:
        /*02fc*/ 	.word	0x00000000


	//----- nvinfo : EIATTR_CBANK_PARAM_SIZE
	.align		4
.L_41:
        /*0300*/ 	.byte	0x03, 0x19
        /*0302*/ 	.short	0x0470


	//----- nvinfo : EIATTR_PARAM_CBANK
	.align		4
        /*0304*/ 	.byte	0x04, 0x0a
        /*0306*/ 	.short	(.L_43 - .L_42)
	.align		4
.L_42:
        /*0308*/ 	.word	index@(.nv.constant0._ZN7cutlass13device_kernelINS_4gemm6kernel13GemmUniversalIN4cute5tupleIJiiiiEEENS1_10collective13CollectiveMmaINS1_34MainloopSm90TmaGmmaWarpSpecializedILi6ENS5_IJNS4_1CILi1EEENSA_ILi2EEESB_EEENS1_35KernelTmaWarpSpecializedCooperativeEEENS5_IJNSA_ILi128EEESG_NSA_ILi64EEEEEENS_6half_tENS5_IJSB_llEEESJ_NS5_IJlSB_lEEENS4_8TiledMMAINS4_8MMA_AtomIJNS4_4SM904GMMA26MMA_64x128x16_F32F16F16_SSILNSP_5MajorE1ELSR_0ELNSP_7ScaleInE1ELSS_1EEEEEENS4_6LayoutINS5_IJSC_SB_SB_EEENS5_IJSB_NSA_ILi0EEESX_EEEEENS5_IJNS4_10UnderscoreES10_S10_EEEEENS4_23SM90_TMA_LOAD_MULTICASTENS4_14ComposedLayoutINS4_7SwizzleILi3ELi4ELi3EEENS4_18smem_ptr_flag_bitsILi16EEENSV_INS5_IJSH_NSA_ILi8EEEEEENS5_IJSB_SH_EEEEEEEvNS4_8identityENS4_13SM90_TMA_LOADENS14_IS16_S18_NSV_INS5_IJS19_SH_EEENS5_IJSH_SB_EEEEEEEvS1E_EENS_8epilogue10collective6detail29Sm90TmaWarpSpecializedAdapterINS1M_15DefaultEpilogueISJ_SL_SL_NS1L_6thread17LinearCombinationISJ_Li1EffLNS1Q_9ScaleType4KindE0ELNS_15FloatRoundStyleE2ESJ_EENS1_15EpilogueDefaultEEEEEvvEEEEvNT_6ParamsE)
        /*030c*/ 	.short	0x0210
        /*030e*/ 	.short	0x0470


	//----- nvinfo : EIATTR_SW_WAR
	.align		4
.L_43:
        /*0310*/ 	.byte	0x04, 0x36
        /*0312*/ 	.short	(.L_45 - .L_44)
.L_44:
        /*0314*/ 	.word	0x00000008
.L_45:


//--------------------- .nv.callgraph             --------------------------
	.section	.nv.callgraph,"",@"SHT_CUDA_CALLGRAPH"
	.align	4
	.sectionentsize	8
	.align		4
        /*0000*/ 	.word	0x00000000
	.align		4
        /*0004*/ 	.word	0xffffffff
	.align		4
        /*0008*/ 	.word	index@(_ZN7cutlass13device_kernelINS_4gemm6kernel13GemmUniversalIN4cute5tupleIJiiiiEEENS1_10collective13CollectiveMmaINS1_34MainloopSm90TmaGmmaWarpSpecializedILi6ENS5_IJNS4_1CILi1EEENSA_ILi2EEESB_EEENS1_35KernelTmaWarpSpecializedCooperativeEEENS5_IJNSA_ILi128EEESG_NSA_ILi64EEEEEENS_6half_tENS5_IJSB_llEEESJ_NS5_IJlSB_lEEENS4_8TiledMMAINS4_8MMA_AtomIJNS4_4SM904GMMA26MMA_64x128x16_F32F16F16_SSILNSP_5MajorE1ELSR_0ELNSP_7ScaleInE1ELSS_1EEEEEENS4_6LayoutINS5_IJSC_SB_SB_EEENS5_IJSB_NSA_ILi0EEESX_EEEEENS5_IJNS4_10UnderscoreES10_S10_EEEEENS4_23SM90_TMA_LOAD_MULTICASTENS4_14ComposedLayoutINS4_7SwizzleILi3ELi4ELi3EEENS4_18smem_ptr_flag_bitsILi16EEENSV_INS5_IJSH_NSA_ILi8EEEEEENS5_IJSB_SH_EEEEEEEvNS4_8identityENS4_13SM90_TMA_LOADENS14_IS16_S18_NSV_INS5_IJS19_SH_EEENS5_IJSH_SB_EEEEEEEvS1E_EENS_8epilogue10collective6detail29Sm90TmaWarpSpecializedAdapterINS1M_15DefaultEpilogueISJ_SL_SL_NS1L_6thread17LinearCombinationISJ_Li1EffLNS1Q_9ScaleType4KindE0ELNS_15FloatRoundStyleE2ESJ_EENS1_15EpilogueDefaultEEEEEvvEEEEvNT_6ParamsE)
	.align		4
        /*000c*/ 	.word	index@(__assertfail)
	.align		4
        /*0010*/ 	.word	0x00000000
	.align		4
        /*0014*/ 	.word	0xfffffffe
	.align		4
        /*0018*/ 	.word	0x00000000
	.align		4
        /*001c*/ 	.word	0xfffffffd
	.align		4
        /*0020*/ 	.word	0x00000000
	.align		4
        /*0024*/ 	.word	0xfffffffc


//--------------------- .nv.constant4             --------------------------
	.section	.nv.constant4,"a",@progbits
	.align	8
	.align		8
.nv.constant4:
        /*0000*/ 	.dword	__assertfail
	.align		8
        /*0008*/ 	.dword	__unnamed_1
	.align		8
        /*0010*/ 	.dword	_ZN40_INTERNAL_bb8992b6_4_k_cu_993b4748_375454cuda3std3__45__cpo5beginE
	.align		8
        /*0018*/ 	.dword	_ZN40_INTERNAL_bb8992b6_4_k_cu_993b4748_375454cuda3std3__45__cpo3endE
	.align		8
        /*0020*/ 	.dword	_ZN40_INTERNAL_bb8992b6_4_k_cu_993b4748_375454cuda3std3__45__cpo6cbeginE
	.align		8
        /*0028*/ 	.dword	_ZN40_INTERNAL_bb8992b6_4_k_cu_993b4748_375454cuda3std3__45__cpo4cendE
	.align		8
        /*0030*/ 	.dword	_ZN40_INTERNAL_bb8992b6_4_k_cu_993b4748_375454cuda3std3__442_GLOBAL__N__bb8992b6_4_k_cu_993b4748_375456ignoreE
	.align		8
        /*0038*/ 	.dword	_ZN40_INTERNAL_bb8992b6_4_k_cu_993b4748_375454cuda3std3__419piecewise_constructE
	.align		8
        /*0040*/ 	.dword	_ZN40_INTERNAL_bb8992b6_4_k_cu_993b4748_375454cuda3std3__48in_placeE
	.align		8
        /*0048*/ 	.dword	_ZN40_INTERNAL_bb8992b6_4_k_cu_993b4748_375454cuda3std6ranges3__45__cpo4swapE
	.align		8
        /*0050*/ 	.dword	_ZN40_INTERNAL_bb8992b6_4_k_cu_993b4748_375454cuda3std6ranges3__45__cpo9iter_moveE
	.align		8
        /*0058*/ 	.dword	_ZN40_INTERNAL_bb8992b6_4_k_cu_993b4748_375454cute7productE
	.align		8
        /*0060*/ 	.dword	_ZN40_INTERNAL_bb8992b6_4_k_cu_993b4748_375454cute1_E
	.align		8
        /*0068*/ 	.dword	$str$22
	.align		8
        /*0070*/ 	.dword	$str$23


//--------------------- .text._ZN7cutlass13device_kernelINS_4gemm6kernel13GemmUniversalIN4cute5tupleIJiiiiEEENS1_10collective13CollectiveMmaINS1_34MainloopSm90TmaGmmaWarpSpecializedILi6ENS5_IJNS4_1CILi1EEENSA_ILi2EEESB_EEENS1_35KernelTmaWarpSpecializedCooperativeEEENS5_IJNSA_ILi128EEESG_NSA_ILi64EEEEEENS_6half_tENS5_IJSB_llEEESJ_NS5_IJlSB_lEEENS4_8TiledMMAINS4_8MMA_AtomIJNS4_4SM904GMMA26MMA_64x128x16_F32F16F16_SSILNSP_5MajorE1ELSR_0ELNSP_7ScaleInE1ELSS_1EEEEEENS4_6LayoutINS5_IJSC_SB_SB_EEENS5_IJSB_NSA_ILi0EEESX_EEEEENS5_IJNS4_10UnderscoreES10_S10_EEEEENS4_23SM90_TMA_LOAD_MULTICASTENS4_14ComposedLayoutINS4_7SwizzleILi3ELi4ELi3EEENS4_18smem_ptr_flag_bitsILi16EEENSV_INS5_IJSH_NSA_ILi8EEEEEENS5_IJSB_SH_EEEEEEEvNS4_8identityENS4_13SM90_TMA_LOADENS14_IS16_S18_NSV_INS5_IJS19_SH_EEENS5_IJSH_SB_EEEEEEEvS1E_EENS_8epilogue10collective6detail29Sm90TmaWarpSpecializedAdapterINS1M_15DefaultEpilogueISJ_SL_SL_NS1L_6thread17LinearCombinationISJ_Li1EffLNS1Q_9ScaleType4KindE0ELNS_15FloatRoundStyleE2ESJ_EENS1_15EpilogueDefaultEEEEEvvEEEEvNT_6ParamsE --------------------------
	.section	.text._ZN7cutlass13device_kernelINS_4gemm6kernel13GemmUniversalIN4cute5tupleIJiiiiEEENS1_10collective13CollectiveMmaINS1_34MainloopSm90TmaGmmaWarpSpecializedILi6ENS5_IJNS4_1CILi1EEENSA_ILi2EEESB_EEENS1_35KernelTmaWarpSpecializedCooperativeEEENS5_IJNSA_ILi128EEESG_NSA_ILi64EEEEEENS_6half_tENS5_IJSB_llEEESJ_NS5_IJlSB_lEEENS4_8TiledMMAINS4_8MMA_AtomIJNS4_4SM904GMMA26MMA_64x128x16_F32F16F16_SSILNSP_5MajorE1ELSR_0ELNSP_7ScaleInE1ELSS_1EEEEEENS4_6LayoutINS5_IJSC_SB_SB_EEENS5_IJSB_NSA_ILi0EEESX_EEEEENS5_IJNS4_10UnderscoreES10_S10_EEEEENS4_23SM90_TMA_LOAD_MULTICASTENS4_14ComposedLayoutINS4_7SwizzleILi3ELi4ELi3EEENS4_18smem_ptr_flag_bitsILi16EEENSV_INS5_IJSH_NSA_ILi8EEEEEENS5_IJSB_SH_EEEEEEEvNS4_8identityENS4_13SM90_TMA_LOADENS14_IS16_S18_NSV_INS5_IJS19_SH_EEENS5_IJSH_SB_EEEEEEEvS1E_EENS_8epilogue10collective6detail29Sm90TmaWarpSpecializedAdapterINS1M_15DefaultEpilogueISJ_SL_SL_NS1L_6thread17LinearCombinationISJ_Li1EffLNS1Q_9ScaleType4KindE0ELNS_15FloatRoundStyleE2ESJ_EENS1_15EpilogueDefaultEEEEEvvEEEEvNT_6ParamsE,"ax",@progbits
	.align	128
.text._ZN7cutlass13device_kernelINS_4gemm6kernel13GemmUniversalIN4cute5tupleIJiiiiEEENS1_10collective13CollectiveMmaINS1_34MainloopSm90TmaGmmaWarpSpecializedILi6ENS5_IJNS4_1CILi1EEENSA_ILi2EEESB_EEENS1_35KernelTmaWarpSpecializedCooperativeEEENS5_IJNSA_ILi128EEESG_NSA_ILi64EEEEEENS_6half_tENS5_IJSB_llEEESJ_NS5_IJlSB_lEEENS4_8TiledMMAINS4_8MMA_AtomIJNS4_4SM904GMMA26MMA_64x128x16_F32F16F16_SSILNSP_5MajorE1ELSR_0ELNSP_7ScaleInE1ELSS_1EEEEEENS4_6LayoutINS5_IJSC_SB_SB_EEENS5_IJSB_NSA_ILi0EEESX_EEEEENS5_IJNS4_10UnderscoreES10_S10_EEEEENS4_23SM90_TMA_LOAD_MULTICASTENS4_14ComposedLayoutINS4_7SwizzleILi3ELi4ELi3EEENS4_18smem_ptr_flag_bitsILi16EEENSV_INS5_IJSH_NSA_ILi8EEEEEENS5_IJSB_SH_EEEEEEEvNS4_8identityENS4_13SM90_TMA_LOADENS14_IS16_S18_NSV_INS5_IJS19_SH_EEENS5_IJSH_SB_EEEEEEEvS1E_EENS_8epilogue10collective6detail29Sm90TmaWarpSpecializedAdapterINS1M_15DefaultEpilogueISJ_SL_SL_NS1L_6thread17LinearCombinationISJ_Li1EffLNS1Q_9ScaleType4KindE0ELNS_15FloatRoundStyleE2ESJ_EENS1_15EpilogueDefaultEEEEEvvEEEEvNT_6ParamsE:
        .type           _ZN7cutlass13device_kernelINS_4gemm6kernel13GemmUniversalIN4cute5tupleIJiiiiEEENS1_10collective13CollectiveMmaINS1_34MainloopSm90TmaGmmaWarpSpecializedILi6ENS5_IJNS4_1CILi1EEENSA_ILi2EEESB_EEENS1_35KernelTmaWarpSpecializedCooperativeEEENS5_IJNSA_ILi128EEESG_NSA_ILi64EEEEEENS_6half_tENS5_IJSB_llEEESJ_NS5_IJlSB_lEEENS4_8TiledMMAINS4_8MMA_AtomIJNS4_4SM904GMMA26MMA_64x128x16_F32F16F16_SSILNSP_5MajorE1ELSR_0ELNSP_7ScaleInE1ELSS_1EEEEEENS4_6LayoutINS5_IJSC_SB_SB_EEENS5_IJSB_NSA_ILi0EEESX_EEEEENS5_IJNS4_10UnderscoreES10_S10_EEEEENS4_23SM90_TMA_LOAD_MULTICASTENS4_14ComposedLayoutINS4_7SwizzleILi3ELi4ELi3EEENS4_18smem_ptr_flag_bitsILi16EEENSV_INS5_IJSH_NSA_ILi8EEEEEENS5_IJSB_SH_EEEEEEEvNS4_8identityENS4_13SM90_TMA_LOADENS14_IS16_S18_NSV_INS5_IJS19_SH_EEENS5_IJSH_SB_EEEEEEEvS1E_EENS_8epilogue10collective6detail29Sm90TmaWarpSpecializedAdapterINS1M_15DefaultEpilogueISJ_SL_SL_NS1L_6thread17LinearCombinationISJ_Li1EffLNS1Q_9ScaleType4KindE0ELNS_15FloatRoundStyleE2ESJ_EENS1_15EpilogueDefaultEEEEEvvEEEEvNT_6ParamsE,@function
        .size           _ZN7cutlass13device_kernelINS_4gemm6kernel13GemmUniversalIN4cute5tupleIJiiiiEEENS1_10collective13CollectiveMmaINS1_34MainloopSm90TmaGmmaWarpSpecializedILi6ENS5_IJNS4_1CILi1EEENSA_ILi2EEESB_EEENS1_35KernelTmaWarpSpecializedCooperativeEEENS5_IJNSA_ILi128EEESG_NSA_ILi64EEEEEENS_6half_tENS5_IJSB_llEEESJ_NS5_IJlSB_lEEENS4_8TiledMMAINS4_8MMA_AtomIJNS4_4SM904GMMA26MMA_64x128x16_F32F16F16_SSILNSP_5MajorE1ELSR_0ELNSP_7ScaleInE1ELSS_1EEEEEENS4_6LayoutINS5_IJSC_SB_SB_EEENS5_IJSB_NSA_ILi0EEESX_EEEEENS5_IJNS4_10UnderscoreES10_S10_EEEEENS4_23SM90_TMA_LOAD_MULTICASTENS4_14ComposedLayoutINS4_7SwizzleILi3ELi4ELi3EEENS4_18smem_ptr_flag_bitsILi16EEENSV_INS5_IJSH_NSA_ILi8EEEEEENS5_IJSB_SH_EEEEEEEvNS4_8identityENS4_13SM90_TMA_LOADENS14_IS16_S18_NSV_INS5_IJS19_SH_EEENS5_IJSH_SB_EEEEEEEvS1E_EENS_8epilogue10collective6detail29Sm90TmaWarpSpecializedAdapterINS1M_15DefaultEpilogueISJ_SL_SL_NS1L_6thread17LinearCombinationISJ_Li1EffLNS1Q_9ScaleType4KindE0ELNS_15FloatRoundStyleE2ESJ_EENS1_15EpilogueDefaultEEEEEvvEEEEvNT_6ParamsE,(.L_x_201 - _ZN7cutlass13device_kernelINS_4gemm6kernel13GemmUniversalIN4cute5tupleIJiiiiEEENS1_10collective13CollectiveMmaINS1_34MainloopSm90TmaGmmaWarpSpecializedILi6ENS5_IJNS4_1CILi1EEENSA_ILi2EEESB_EEENS1_35KernelTmaWarpSpecializedCooperativeEEENS5_IJNSA_ILi128EEESG_NSA_ILi64EEEEEENS_6half_tENS5_IJSB_llEEESJ_NS5_IJlSB_lEEENS4_8TiledMMAINS4_8MMA_AtomIJNS4_4SM904GMMA26MMA_64x128x16_F32F16F16_SSILNSP_5MajorE1ELSR_0ELNSP_7ScaleInE1ELSS_1EEEEEENS4_6LayoutINS5_IJSC_SB_SB_EEENS5_IJSB_NSA_ILi0EEESX_EEEEENS5_IJNS4_10UnderscoreES10_S10_EEEEENS4_23SM90_TMA_LOAD_MULTICASTENS4_14ComposedLayoutINS4_7SwizzleILi3ELi4ELi3EEENS4_18smem_ptr_flag_bitsILi16EEENSV_INS5_IJSH_NSA_ILi8EEEEEENS5_IJSB_SH_EEEEEEEvNS4_8identityENS4_13SM90_TMA_LOADENS14_IS16_S18_NSV_INS5_IJS19_SH_EEENS5_IJSH_SB_EEEEEEEvS1E_EENS_8epilogue10collective6detail29Sm90TmaWarpSpecializedAdapterINS1M_15DefaultEpilogueISJ_SL_SL_NS1L_6thread17LinearCombinationISJ_Li1EffLNS1Q_9ScaleType4KindE0ELNS_15FloatRoundStyleE2ESJ_EENS1_15EpilogueDefaultEEEEEvvEEEEvNT_6ParamsE)
        .other          _ZN7cutlass13device_kernelINS_4gemm6kernel13GemmUniversalIN4cute5tupleIJiiiiEEENS1_10collective13CollectiveMmaINS1_34MainloopSm90TmaGmmaWarpSpecializedILi6ENS5_IJNS4_1CILi1EEENSA_ILi2EEESB_EEENS1_35KernelTmaWarpSpecializedCooperativeEEENS5_IJNSA_ILi128EEESG_NSA_ILi64EEEEEENS_6half_tENS5_IJSB_llEEESJ_NS5_IJlSB_lEEENS4_8TiledMMAINS4_8MMA_AtomIJNS4_4SM904GMMA26MMA_64x128x16_F32F16F16_SSILNSP_5MajorE1ELSR_0ELNSP_7ScaleInE1ELSS_1EEEEEENS4_6LayoutINS5_IJSC_SB_SB_EEENS5_IJSB_NSA_ILi0EEESX_EEEEENS5_IJNS4_10UnderscoreES10_S10_EEEEENS4_23SM90_TMA_LOAD_MULTICASTENS4_14ComposedLayoutINS4_7SwizzleILi3ELi4ELi3EEENS4_18smem_ptr_flag_bitsILi16EEENSV_INS5_IJSH_NSA_ILi8EEEEEENS5_IJSB_SH_EEEEEEEvNS4_8identityENS4_13SM90_TMA_LOADENS14_IS16_S18_NSV_INS5_IJS19_SH_EEENS5_IJSH_SB_EEEEEEEvS1E_EENS_8epilogue10collective6detail29Sm90TmaWarpSpecializedAdapterINS1M_15DefaultEpilogueISJ_SL_SL_NS1L_6thread17LinearCombinationISJ_Li1EffLNS1Q_9ScaleType4KindE0ELNS_15FloatRoundStyleE2ESJ_EENS1_15EpilogueDefaultEEEEEvvEEEEvNT_6ParamsE,@"STO_CUDA_ENTRY STV_DEFAULT"
_ZN7cutlass13device_kernelINS_4gemm6kernel13GemmUniversalIN4cute5tupleIJiiiiEEENS1_10collective13CollectiveMmaINS1_34MainloopSm90TmaGmmaWarpSpecializedILi6ENS5_IJNS4_1CILi1EEENSA_ILi2EEESB_EEENS1_35KernelTmaWarpSpecializedCooperativeEEENS5_IJNSA_ILi128EEESG_NSA_ILi64EEEEEENS_6half_tENS5_IJSB_llEEESJ_NS5_IJlSB_lEEENS4_8TiledMMAINS4_8MMA_AtomIJNS4_4SM904GMMA26MMA_64x128x16_F32F16F16_SSILNSP_5MajorE1ELSR_0ELNSP_7ScaleInE1ELSS_1EEEEEENS4_6LayoutINS5_IJSC_SB_SB_EEENS5_IJSB_NSA_ILi0EEESX_EEEEENS5_IJNS4_10UnderscoreES10_S10_EEEEENS4_23SM90_TMA_LOAD_MULTICASTENS4_14ComposedLayoutINS4_7SwizzleILi3ELi4ELi3EEENS4_18smem_ptr_flag_bitsILi16EEENSV_INS5_IJSH_NSA_ILi8EEEEEENS5_IJSB_SH_EEEEEEEvNS4_8identityENS4_13SM90_TMA_LOADENS14_IS16_S18_NSV_INS5_IJS19_SH_EEENS5_IJSH_SB_EEEEEEEvS1E_EENS_8epilogue10collective6detail29Sm90TmaWarpSpecializedAdapterINS1M_15DefaultEpilogueISJ_SL_SL_NS1L_6thread17LinearCombinationISJ_Li1EffLNS1Q_9ScaleType4KindE0ELNS_15FloatRoundStyleE2ESJ_EENS1_15EpilogueDefaultEEEEEvvEEEEvNT_6ParamsE:
[----:B------:R-:W0:Y:S01]  /*0000*/  LDC R1, c[0x0][0x28] ;  /* 0x00000a00ff017b82 */ /* 0x000e220000000800 */
[----:B------:R-:W1:Y:S01]  /*0010*/  S2R R94, SR_TID.X ;  /* 0x00000000005e7919 */ /* 0x000e620000002100 */
[----:B------:R-:W-:Y:S01]  /*0020*/  ELECT P0, URZ, PT ;  /* 0x00000000003f782f */ /* 0x000fe20003800000 */
[----:B------:R-:W-:Y:S01]  /*0030*/  BSSY B0, `(.L_x_0) ;  /* 0x000000f000007945 */ /* 0x000fe20003800000 */
[--C-:B-1----:R-:W-:Y:S02]  /*0040*/  SHF.R.U32.HI R0, RZ, 0x5, R94.reuse ;  /* 0x00000005ff007819 */ /* 0x102fe4000001165e */
[----:B------:R-:W-:-:S03]  /*0050*/  SHF.R.U32.HI R14, RZ, 0x7, R94 ;  /* 0x00000007ff0e7819 */ /* 0x000fc6000001165e */
[----:B------:R-:W1:Y:S04]  /*0060*/  SHFL.IDX PT, R3, R0, RZ, 0x1f ;  /* 0x00001fff00037589 */ /* 0x000e6800000e0000 */
[----:B------:R2:W3:Y:S01]  /*0070*/  SHFL.IDX PT, R2, R14, RZ, 0x1f ;  /* 0x00001fff0e027589 */ /* 0x0004e200000e0000 */
[----:B-1----:R-:W-:-:S13]  /*0080*/  ISETP.NE.OR P0, PT, R3, RZ, !P0 ;  /* 0x000000ff0300720c */ /* 0x002fda0004705670 */
[----:B0-23--:R-:W-:Y:S05]  /*0090*/  @P0 BRA `(.L_x_1) ;  /* 0x0000000000200947 */ /* 0x00dfea0003800000 */
[----:B------:R-:W-:Y:S02]  /*00a0*/  ULDC.64 UR4, c[0x0][0x198] ;  /* 0x0000660000047ab9 */ /* 0x000fe40000000a00 */
[----:B------:R-:W-:Y:S02]  /*00b0*/  UIADD3 UR6, UP0, UR4, 0xf0, URZ ;  /* 0x000000f004067890 */ /* 0x000fe4000ff1e03f */
[----:B------:R-:W-:Y:S02]  /*00c0*/  UIADD3 UR4, UP1, UR4, 0x1f0, URZ ;  /* 0x000001f004047890 */ /* 0x000fe4000ff3e03f */
[----:B------:R-:W-:Y:S02]  /*00d0*/  UIADD3.X UR7, URZ, UR5, URZ, UP0, !UPT ;  /* 0x000000053f077290 */ /* 0x000fe400087fe43f */
[----:B------:R-:W-:-:S07]  /*00e0*/  UIADD3.X UR5, URZ, UR5, URZ, UP1, !UPT ;  /* 0x000000053f057290 */ /* 0x000fce0008ffe43f */
[----:B------:R0:W-:Y:S02]  /*00f0*/  UTMACCTL.PF [UR6] ;  /* 0x00000000060079b9 */ /* 0x0001e40008040000 */
[----:B------:R0:W-:Y:S02]  /*0100*/  UTMACCTL.PF [UR4] ;  /* 0x00000000040079b9 */ /* 0x0001e40008040000 */
[----:B0-----:R-:W-:Y:S01]  /*0110*/  NOP ;  /* 0x0000000000007918 */ /* 0x001fe20000000000 */
.L_x_1:
[----:B------:R-:W-:Y:S05]  /*0120*/  BSYNC B0 ;  /* 0x0000000000007941 */ /* 0x000fea0003800000 */
.L_x_0:
[----:B------:R-:W0:Y:S02]  /*0130*/  SHFL.IDX PT, R5, R0, RZ, 0x1f ;  /* 0x00001fff00057589 */ /* 0x000e2400000e0000 */
[----:B0-----:R-:W-:-:S13]  /*0140*/  ISETP.NE.AND P0, PT, R5, RZ, PT ;  /* 0x000000ff0500720c */ /* 0x001fda0003f05270 */
[----:B------:R-:W-:Y:S05]  /*0150*/  @P0 BRA `(.L_x_2) ;  /* 0x0000000000680947 */ /* 0x000fea0003800000 */
[----:B------:R-:W0:Y:S01]  /*0160*/  S2UR UR8, SR_CgaCtaId ;  /* 0x00000000000879c3 */ /* 0x000e220000008800 */
[----:B------:R-:W-:Y:S01]  /*0170*/  UMOV UR4, 0x400 ;  /* 0x0000040000047882 */ /* 0x000fe20000000000 */
[----:B------:R-:W-:Y:S01]  /*0180*/  UMOV UR5, 0x1 ;  /* 0x0000000100057882 */ /* 0x000fe20000000000 */
[----:B------:R-:W-:Y:S01]  /*0190*/  UMOV UR6, 0x4 ;  /* 0x0000000400067882 */ /* 0x000fe20000000000 */
[----:B------:R-:W-:Y:S01]  /*01a0*/  ELECT P0, URZ, PT ;  /* 0x00000000003f782f */ /* 0x000fe20003800000 */
[----:B------:R-:W-:-:S04]  /*01b0*/  UIADD3 UR6, -UR6, 0x100000, URZ ;  /* 0x0010000006067890 */ /* 0x000fc8000fffe13f */
[----:B------:R-:W-:Y:S02]  /*01c0*/  USHF.L.U32 UR7, UR6, 0xb, URZ ;  /* 0x0000000b06077899 */ /* 0x000fe4000800063f */
[----:B------:R-:W-:Y:S02]  /*01d0*/  USHF.L.U32 UR6, UR6, 0x1, URZ ;  /* 0x0000000106067899 */ /* 0x000fe4000800063f */
[----:B0-----:R-:W-:Y:S02]  /*01e0*/  ULEA UR8, UR8, UR4, 0x18 ;  /* 0x0000000408087291 */ /* 0x001fe4000f8ec03f */
[----:B------:R-:W-:-:S04]  /*01f0*/  UIADD3 UR4, -UR5, 0x100000, URZ ;  /* 0x0010000005047890 */ /* 0x000fc8000fffe13f */
[----:B------:R-:W-:Y:S02]  /*0200*/  USHF.L.U32 UR5, UR4, 0xb, URZ ;  /* 0x0000000b04057899 */ /* 0x000fe4000800063f */
[----:B------:R-:W-:Y:S01]  /*0210*/  USHF.L.U32 UR4, UR4, 0x1, URZ ;  /* 0x0000000104047899 */ /* 0x000fe2000800063f */
[----:B------:R-:W0:Y:S11]  /*0220*/  FENCE.VIEW.ASYNC.S ;  /* 0x00000000000073c6 */ /* 0x000e360000000000 */
[----:B0-----:R0:W1:Y:S01]  /*0230*/  SYNCS.EXCH.64 URZ, [UR8], UR4 ;  /* 0x00000004083f75b2 */ /* 0x0010620008000100 */
[----:B------:R0:W2:Y:S01]  /*0240*/  SYNCS.EXCH.64 URZ, [UR8+0x30], UR6 ;  /* 0x00003006083f75b2 */ /* 0x0000a20008000100 */
[----:B------:R0:W3:Y:S01]  /*0250*/  SYNCS.EXCH.64 URZ, [UR8+0x8], UR4 ;  /* 0x00000804083f75b2 */ /* 0x0000e20008000100 */
[----:B------:R0:W4:Y:S01]  /*0260*/  SYNCS.EXCH.64 URZ, [UR8+0x38], UR6 ;  /* 0x00003806083f75b2 */ /* 0x0001220008000100 */
[----:B------:R0:W0:Y:S01]  /*0270*/  SYNCS.EXCH.64 URZ, [UR8+0x10], UR4 ;  /* 0x00001004083f75b2 */ /* 0x0000220008000100 */
[----:B------:R0:W0:Y:S01]  /*0280*/  SYNCS.EXCH.64 URZ, [UR8+0x40], UR6 ;  /* 0x00004006083f75b2 */ /* 0x0000220008000100 */
[----:B------:R0:W0:Y:S01]  /*0290*/  SYNCS.EXCH.64 URZ, [UR8+0x18], UR4 ;  /* 0x00001804083f75b2 */ /* 0x0000220008000100 */
[----:B------:R0:W0:Y:S01]  /*02a0*/  SYNCS.EXCH.64 URZ, [UR8+0x48], UR6 ;  /* 0x00004806083f75b2 */ /* 0x0000220008000100 */
[----:B------:R0:W0:Y:S01]  /*02b0*/  SYNCS.EXCH.64 URZ, [UR8+0x20], UR4 ;  /* 0x00002004083f75b2 */ /* 0x0000220008000100 */
[----:B------:R0:W0:Y:S01]  /*02c0*/  SYNCS.EXCH.64 URZ, [UR8+0x50], UR6 ;  /* 0x00005006083f75b2 */ /* 0x0000220008000100 */
[----:B------:R0:W0:Y:S01]  /*02d0*/  SYNCS.EXCH.64 URZ, [UR8+0x28], UR4 ;  /* 0x00002804083f75b2 */ /* 0x0000220008000100 */
[----:B------:R0:W0:Y:S01]  /*02e0*/  SYNCS.EXCH.64 URZ, [UR8+0x58], UR6 ;  /* 0x00005806083f75b2 */ /* 0x0000220008000100 */
[----:B------:R-:W-:Y:S01]  /*02f0*/  NOP ;  /* 0x0000000000007918 */ /* 0x000fe20000000000 */
.L_x_2:
[----:B------:R-:W5:Y:S01]  /*0300*/  SHFL.IDX PT, R0, R0, RZ, 0x1f ;  /* 0x00001fff00007589 */ /* 0x000f6200000e0000 */
[----:B------:R-:W-:Y:S01]  /*0310*/  SHF.R.S32.HI R7, RZ, 0x1f, R94 ;  /* 0x0000001fff077819 */ /* 0x000fe2000001145e */
[----:B0-----:R-:W0:Y:S01]  /*0320*/  S2UR UR8, SR_CTAID.X ;  /* 0x00000000000879c3 */ /* 0x001e220000002500 */
[----:B------:R-:W-:Y:S01]  /*0330*/  ELECT P0, URZ, PT ;  /* 0x00000000003f782f */ /* 0x000fe20003800000 */
[----:B------:R-:W1:Y:S01]  /*0340*/  S2R R4, SR_CTAID.Y ;  /* 0x0000000000047919 */ /* 0x000e620000002600 */
[----:B------:R-:W-:Y:S01]  /*0350*/  LEA.HI R7, R7, R94, RZ, 0x7 ;  /* 0x0000005e07077211 */ /* 0x000fe200078f38ff */
[----:B------:R-:W-:Y:S01]  /*0360*/  ULDC UR4, c[0x0][0x154] ;  /* 0x0000550000047ab9 */ /* 0x000fe20000000800 */
[----:B------:R-:W-:Y:S01]  /*0370*/  SHF.R.S32.HI R8, RZ, 0x1f, R5 ;  /* 0x0000001fff087819 */ /* 0x000fe20000011405 */
[----:B------:R-:W-:Y:S01]  /*0380*/  NOP ;  /* 0x0000000000007918 */ /* 0x000fe20000000000 */
[----:B------:R-:W-:Y:S01]  /*0390*/  LOP3.LUT R7, R7, 0xffffff80, RZ, 0xc0, !PT ;  /* 0xffffff8007077812 */ /* 0x000fe200078ec0ff */
[----:B------:R-:W2:Y:S01]  /*03a0*/  LDC R13, c[0x0][0x140] ;  /* 0x00005000ff0d7b82 */ /* 0x000ea20000000800 */
[----:B------:R-:W-:Y:S01]  /*03b0*/  LEA.HI R8, R8, R5, RZ, 0x2 ;  /* 0x0000000508087211 */ /* 0x000fe200078f10ff */
[----:B------:R-:W-:-:S02]  /*03c0*/  NOP ;  /* 0x0000000000007918 */ /* 0x000fc40000000000 */
[----:B------:R-:W-:Y:S01]  /*03d0*/  IMAD.IADD R6, R94, 0x1, -R7 ;  /* 0x000000015e067824 */ /* 0x000fe200078e0a07 */
[----:B------:R-:W-:-:S03]  /*03e0*/  LOP3.LUT R10, R8, 0x3ffffffc, RZ, 0xc0, !PT ;  /* 0x3ffffffc080a7812 */ /* 0x000fc600078ec0ff */
[----:B------:R-:W3:Y:S01]  /*03f0*/  LDC R11, c[0x0][0x144] ;  /* 0x00005100ff0b7b82 */ /* 0x000ee20000000800 */
[----:B------:R-:W-:Y:S02]  /*0400*/  SHF.R.S32.HI R7, RZ, 0x1f, R6 ;  /* 0x0000001fff077819 */ /* 0x000fe40000011406 */
[----:B------:R-:W-:Y:S02]  /*0410*/  LOP3.LUT P2, RZ, R6, 0x7, RZ, 0xc0, !PT ;  /* 0x0000000706ff7812 */ /* 0x000fe4000784c0ff */
[----:B------:R-:W-:Y:S02]  /*0420*/  LEA.HI R7, R7, R6, RZ, 0x3 ;  /* 0x0000000607077211 */ /* 0x000fe400078f18ff */
[----:B-----5:R-:W-:Y:S02]  /*0430*/  ISETP.NE.OR P0, PT, R0, RZ, !P0 ;  /* 0x000000ff0000720c */ /* 0x020fe40004705670 */
[--C-:B------:R-:W-:Y:S02]  /*0440*/  SHF.R.S32.HI R0, RZ, 0x3, R7.reuse ;  /* 0x00000003ff007819 */ /* 0x100fe40000011407 */
[----:B------:R-:W-:-:S04]  /*0450*/  SHF.R.S32.HI R7, RZ, 0x1f, R7 ;  /* 0x0000001fff077819 */ /* 0x000fc80000011407 */
[----:B------:R-:W-:Y:S02]  /*0460*/  LEA.HI R7, R7, R0, RZ, 0x2 ;  /* 0x0000000007077211 */ /* 0x000fe400078f10ff */
[----:B--2---:R-:W-:Y:S02]  /*0470*/  ISETP.EQ.U32.AND P3, PT, R13, 0x1, PT ;  /* 0x000000010d00780c */ /* 0x004fe40003f62070 */
[----:B-1----:R-:W-:Y:S01]  /*0480*/  I2FP.F32.U32 R9, R4 ;  /* 0x0000000400097245 */ /* 0x002fe20000201000 */
[----:B------:R-:W-:Y:S01]  /*0490*/  VOTEU.ALL UP0, P0 ;  /* 0x00000000003f7886 */ /* 0x000fe20000000000 */
[----:B------:R-:W-:Y:S01]  /*04a0*/  LOP3.LUT R7, R7, 0xfffffffc, RZ, 0xc0, !PT ;  /* 0xfffffffc07077812 */ /* 0x000fe200078ec0ff */
[----:B------:R-:W-:Y:S02]  /*04b0*/  VOTEU.ALL UP1, P0 ;  /* 0x00000000003f7886 */ /* 0x000fe40000020000 */
[----:B------:R-:W-:Y:S01]  /*04c0*/  FMUL R12, R9, UR4 ;  /* 0x00000004090c7c20 */ /* 0x000fe20008400000 */
[----:B------:R-:W-:Y:S01]  /*04d0*/  IMAD.IADD R9, R5, 0x1, -R10 ;  /* 0x0000000105097824 */ /* 0x000fe200078e0a0a */
[----:B0-----:R-:W-:Y:S01]  /*04e0*/  I2FP.F32.U32 R10, UR8 ;  /* 0x00000008000a7c45 */ /* 0x001fe20008201000 */
[----:B------:R-:W-:Y:S01]  /*04f0*/  IMAD.IADD R8, R0, 0x1, -R7 ;  /* 0x0000000100087824 */ /* 0x000fe200078e0a07 */
[----:B------:R-:W0:Y:S01]  /*0500*/  @!UP0 S2UR UR7, SR_CgaCtaId ;  /* 0x00000000000789c3 */ /* 0x000e220000008800 */
[----:B------:R-:W-:Y:S01]  /*0510*/  ULDC UR4, c[0x0][0x150] ;  /* 0x0000540000047ab9 */ /* 0x000fe20000000800 */
[----:B------:R-:W1:Y:S01]  /*0520*/  F2I.U32.TRUNC.NTZ R12, R12 ;  /* 0x0000000c000c7305 */ /* 0x000e62000020f000 */
[----:B------:R-:W-:Y:S01]  /*0530*/  FMUL R10, R10, UR4 ;  /* 0x000000040a0a7c20 */ /* 0x000fe20008400000 */
[----:B------:R-:W-:Y:S01]  /*0540*/  SHF.R.S32.HI R0, RZ, 0x1f, R3 ;  /* 0x0000001fff007819 */ /* 0x000fe20000011403 */
[----:B------:R-:W-:Y:S01]  /*0550*/  IMAD R8, R9, 0x4, R8 ;  /* 0x0000000409087824 */ /* 0x000fe200078e0208 */
[----:B------:R-:W-:Y:S01]  /*0560*/  UMOV UR4, 0x20 ;  /* 0x0000002000047882 */ /* 0x000fe20000000000 */
[----:B------:R-:W-:Y:S01]  /*0570*/  @!UP0 UMOV UR6, 0x400 ;  /* 0x0000040000068882 */ /* 0x000fe20000000000 */
[----:B------:R-:W2:Y:S01]  /*0580*/  LDC R7, c[0x0][0x148] ;  /* 0x00005200ff077b82 */ /* 0x000ea20000000800 */
[----:B------:R-:W-:Y:S01]  /*0590*/  LEA.HI R0, R0, R3, RZ, 0x2 ;  /* 0x0000000300007211 */ /* 0x000fe200078f10ff */
[----:B------:R-:W5:Y:S01]  /*05a0*/  F2I.U32.TRUNC.NTZ R10, R10 ;  /* 0x0000000a000a7305 */ /* 0x000f62000020f000 */
[----:B------:R-:W-:Y:S01]  /*05b0*/  IMAD.SHL.U32 R19, R8, 0x4, RZ ;  /* 0x0000000408137824 */ /* 0x000fe200078e00ff */
[----:B------:R-:W-:-:S04]  /*05c0*/  @!UP0 UIADD3 UR4, -UR4, 0x100000, URZ ;  /* 0x0010000004048890 */ /* 0x000fc8000fffe13f */
[----:B------:R-:W-:Y:S02]  /*05d0*/  @!UP0 USHF.L.U32 UR5, UR4, 0xb, URZ ;  /* 0x0000000b04058899 */ /* 0x000fe4000800063f */
[----:B------:R-:W-:Y:S01]  /*05e0*/  @!UP0 USHF.L.U32 UR4, UR4, 0x1, URZ ;  /* 0x0000000104048899 */ /* 0x000fe2000800063f */
[----:B------:R-:W-:Y:S02]  /*05f0*/  LOP3.LUT R0, R0, 0xfffffffc, RZ, 0xc0, !PT ;  /* 0xfffffffc00007812 */ /* 0x000fe400078ec0ff */
[----:B------:R-:W-:Y:S01]  /*0600*/  LOP3.LUT R19, R8, 0xc, R19, 0x78, !PT ;  /* 0x0000000c08137812 */ /* 0x000fe200078e7813 */
[----:B-1----:R-:W-:Y:S02]  /*0610*/  IMAD.MOV R21, RZ, RZ, -R12 ;  /* 0x000000ffff157224 */ /* 0x002fe400078e0a0c */
[----:B------:R-:W-:Y:S01]  /*0620*/  IMAD.IADD R3, R3, 0x1, -R0 ;  /* 0x0000000103037824 */ /* 0x000fe200078e0a00 */
[----:B0-----:R-:W-:Y:S01]  /*0630*/  @!UP0 ULEA UR6, UR7, UR6, 0x18 ;  /* 0x0000000607068291 */ /* 0x001fe2000f8ec03f */
[----:B-----5:R-:W-:-:S03]  /*0640*/  IMAD.MOV R10, RZ, RZ, -R10 ;  /* 0x000000ffff0a7224 */ /* 0x020fc600078e0a0a */
[----:B------:R-:W-:Y:S01]  /*0650*/  ISETP.NE.AND P1, PT, R3, 0x3, PT ;  /* 0x000000030300780c */ /* 0x000fe20003f25270 */
[----:B------:R-:W-:Y:S01]  /*0660*/  VOTEU.ALL UP0, P0 ;  /* 0x00000000003f7886 */ /* 0x000fe20000000000 */
[----:B------:R-:W-:Y:S01]  /*0670*/  ISETP.LT.U32.AND P0, PT, R19, 0x2, !P2 ;  /* 0x000000021300780c */ /* 0x000fe20005701070 */
[----:B---3--:R-:W-:Y:S01]  /*0680*/  IMAD R6, R11, R10, UR8 ;  /* 0x000000080b067e24 */ /* 0x008fe2000f8e020a */
[----:B------:R-:W-:Y:S01]  /*0690*/  ISETP.EQ.OR P1, PT, R3, RZ, !P1 ;  /* 0x000000ff0300720c */ /* 0x000fe20004f22670 */
[C---:B------:R-:W-:Y:S01]  /*06a0*/  VIADD R10, R2.reuse, 0xffffffff ;  /* 0xffffffff020a7836 */ /* 0x040fe20000000000 */
[C---:B------:R-:W-:Y:S01]  /*06b0*/  ISETP.NE.AND P2, PT, R2.reuse, RZ, PT ;  /* 0x000000ff0200720c */ /* 0x040fe20003f45270 */
[----:B--2---:R-:W-:Y:S01]  /*06c0*/  IMAD R0, R7, R21, R4 ;  /* 0x0000001507007224 */ /* 0x004fe200078e0204 */
[----:B------:R-:W-:Y:S01]  /*06d0*/  ISETP.EQ.AND P1, PT, R2, RZ, P1 ;  /* 0x000000ff0200720c */ /* 0x000fe20000f22270 */
[----:B------:R-:W0:Y:S02]  /*06e0*/  FENCE.VIEW.ASYNC.S ;  /* 0x00000000000073c6 */ /* 0x000e240000000000 */
[----:B0-----:R0:W1:Y:S01]  /*06f0*/  @!UP0 SYNCS.EXCH.64 URZ, [UR6+0x70], UR4 ;  /* 0x00007004063f85b2 */ /* 0x0010620008000100 */
[----:B------:R-:W-:-:S02]  /*0700*/  ISETP.GE.U32.AND P5, PT, R10, 0x2, PT ;  /* 0x000000020a00780c */ /* 0x000fc40003fa6070 */
[----:B------:R-:W-:Y:S02]  /*0710*/  ISETP.NE.AND P4, PT, R0, R19, PT ;  /* 0x000000130000720c */ /* 0x000fe40003f85270 */
[----:B------:R-:W-:Y:S02]  /*0720*/  SEL R18, RZ, 0x1, !P1 ;  /* 0x00000001ff127807 */ /* 0x000fe40004800000 */
[----:B------:R-:W-:Y:S02]  /*0730*/  ISETP.EQ.OR P4, PT, R6, RZ, !P4 ;  /* 0x000000ff0600720c */ /* 0x000fe40006782670 */
[----:B------:R-:W-:Y:S02]  /*0740*/  LOP3.LUT R0, R94, 0x7f, RZ, 0xc0, !PT ;  /* 0x0000007f5e007812 */ /* 0x000fe400078ec0ff */
[----:B------:R-:W-:Y:S02]  /*0750*/  PLOP3.LUT P0, PT, P0, P4, PT, 0x80, 0x0 ;  /* 0x000000000000781c */ /* 0x000fe40000709070 */
[----:B------:R-:W-:-:S02]  /*0760*/  SEL R18, R18, 0x2, P5 ;  /* 0x0000000212127807 */ /* 0x000fc40002800000 */
[----:B------:R-:W-:Y:S01]  /*0770*/  P2R R102, PR, RZ, 0x1 ;  /* 0x00000001ff667803 */ /* 0x000fe20000000000 */
[----:B------:R0:W2:Y:S01]  /*0780*/  @!UP1 SYNCS.EXCH.64 URZ, [UR6+0x78], UR4 ;  /* 0x00007804063f95b2 */ /* 0x0000a20008000100 */
[----:B------:R-:W-:Y:S01]  /*0790*/  NOP ;  /* 0x0000000000007918 */ /* 0x000fe20000000000 */
[----:B------:R-:W-:Y:S06]  /*07a0*/  @!P3 BRA `(.L_x_3) ;  /* 0x000000000008b947 */ /* 0x000fec0003800000 */
[----:B-12-4-:R-:W-:Y:S01]  /*07b0*/  UCGABAR_ARV ;  /* 0x00000000000079c7 */ /* 0x016fe20008000000 */
[----:B------:R-:W-:Y:S05]  /*07c0*/  BRA `(.L_x_4) ;  /* 0x0000000000047947 */ /* 0x000fea0003800000 */
.L_x_3:
[----:B-12-4-:R-:W-:Y:S01]  /*07d0*/  NOP ;  /* 0x0000000000007918 */ /* 0x016fe20000000000 */
.L_x_4:
[----:B------:R-:W1:Y:S01]  /*07e0*/  LDC R2, c[0x0][0x65c] ;  /* 0x00019700ff027b82 */ /* 0x000e620000000800 */
[----:B------:R-:W-:Y:S02]  /*07f0*/  IMAD.U32 R8, RZ, RZ, UR8 ;  /* 0x00000008ff087e24 */ /* 0x000fe4000f8e00ff */
[----:B------:R-:W-:Y:S01]  /*0800*/  IMAD.MOV.U32 R9, RZ, RZ, RZ ;  /* 0x000000ffff097224 */ /* 0x000fe200078e00ff */
[----:B-1----:R-:W-:-:S04]  /*0810*/  ISETP.NE.AND P1, PT, R2, 0x1, PT ;  /* 0x000000010200780c */ /* 0x002fc80003f25270 */
[----:B------:R-:W-:-:S09]  /*0820*/  P2R R5, PR, RZ, 0x2 ;  /* 0x00000002ff057803 */ /* 0x000fd20000000000 */
[----:B------:R-:W1:Y:S01]  /*0830*/  @P1 LDC R17, c[0x0][0x10] ;  /* 0x00000400ff111b82 */ /* 0x000e620000000800 */
[----:B------:R-:W-:Y:S02]  /*0840*/  @P1 IMAD.MOV.U32 R5, RZ, RZ, RZ ;  /* 0x000000ffff051224 */ /* 0x000fe400078e00ff */
[----:B------:R-:W-:-:S05]  /*0850*/  @P1 IMAD.MOV.U32 R13, RZ, RZ, RZ ;  /* 0x000000ffff0d1224 */ /* 0x000fca00078e00ff */
[----:B------:R-:W2:Y:S01]  /*0860*/  @!P1 LDC R11, c[0x0][0xc] ;  /* 0x00000300ff0b9b82 */ /* 0x000ea20000000800 */
[----:B0-----:R-:W-:Y:S01]  /*0870*/  ULDC UR4, c[0x0][0xc] ;  /* 0x0000030000047ab9 */ /* 0x001fe20000000800 */
[----:B------:R-:W-:Y:S01]  /*0880*/  ULDC UR5, c[0x0][0x10] ;  /* 0x0000040000057ab9 */ /* 0x000fe20000000800 */
[----:B------:R-:W-:Y:S01]  /*0890*/  ULDC UR6, c[0x0][0x14] ;  /* 0x0000050000067ab9 */ /* 0x000fe20000000800 */
[----:B------:R-:W-:-:S04]  /*08a0*/  UIMAD.WIDE.U32 UR4, UR4, UR5, URZ ;  /* 0x00000005040472a5 */ /* 0x000fc8000f8e003f */
[----:B------:R-:W-:Y:S02]  /*08b0*/  UIMAD.WIDE.U32 UR36, UR4, UR6, URZ ;  /* 0x00000006042472a5 */ /* 0x000fe4000f8e003f */
[----:B------:R-:W-:-:S04]  /*08c0*/  UIMAD UR42, UR5, UR6, URZ ;  /* 0x00000006052a72a4 */ /* 0x000fc8000f8e023f */
[----:B------:R-:W-:Y:S01]  /*08d0*/  UIADD3 UR42, UR37, UR42, URZ ;  /* 0x0000002a252a7290 */ /* 0x000fe2000fffe03f */
[----:B-1----:R-:W-:-:S04]  /*08e0*/  @P1 IMAD.WIDE.U32 R16, R17, UR8, R4 ;  /* 0x0000000811101c25 */ /* 0x002fc8000f8e0004 */
[----:B------:R-:W-:Y:S02]  /*08f0*/  @P1 IMAD.IADD R17, R17, 0x1, R13 ;  /* 0x0000000111111824 */ /* 0x000fe400078e020d */
[----:B--2---:R-:W-:-:S04]  /*0900*/  @!P1 IMAD.WIDE.U32 R8, R4, R11, R8 ;  /* 0x0000000b04089225 */ /* 0x004fc800078e0008 */
[----:B------:R-:W-:Y:S02]  /*0910*/  @!P1 IMAD.MOV.U32 R16, RZ, RZ, R8 ;  /* 0x000000ffff109224 */ /* 0x000fe400078e0008 */
[----:B------:R-:W-:Y:S01]  /*0920*/  @!P1 IMAD.MOV.U32 R17, RZ, RZ, R9 ;  /* 0x000000ffff119224 */ /* 0x000fe200078e0009 */
[----:B------:R-:W-:Y:S06]  /*0930*/  @!P3 BRA `(.L_x_5) ;  /* 0x00000000000cb947 */ /* 0x000fec0003800000 */
[----:B------:R-:W-:Y:S01]  /*0940*/  UCGABAR_WAIT ;  /* 0x0000000000007dc7 */ /* 0x000fe20008000000 */
[----:B------:R-:W-:Y:S01]  /*0950*/  CCTL.IVALL ;  /* 0x00000000ff00798f */ /* 0x000fe20002000000 */
[----:B------:R-:W-:Y:S05]  /*0960*/  BRA `(.L_x_6) ;  /* 0x0000000000047947 */ /* 0x000fea0003800000 */
.L_x_5:
[----:B------:R-:W-:Y:S06]  /*0970*/  BAR.SYNC.DEFER_BLOCKING 0x0 ;  /* 0x0000000000007b1d */ /* 0x000fec0000010000 */
.L_x_6:
[----:B------:R-:W-:Y:S05]  /*0980*/  @!P2 BRA `(.L_x_7) ;  /* 0x0000005c008ca947 */ /* 0x000fea0003800000 */
[----:B------:R-:W-:-:S13]  /*0990*/  ISETP.GT.U32.AND P0, PT, R10, 0x1, PT ;  /* 0x000000010a00780c */ /* 0x000fda0003f04070 */
[----:B------:R-:W-:Y:S05]  /*09a0*/  @P0 EXIT ;  /* 0x000000000000094d */ /* 0x000fea0003800000 */
[----:B------:R-:W-:Y:S01]  /*09b0*/  ULDC.64 UR4, c[0x0][0x650] ;  /* 0x0001940000047ab9 */ /* 0x000fe20000000a00 */
[----:B------:R-:W-:Y:S01]  /*09c0*/  PRMT R3, RZ, 0x7610, R3 ;  /* 0x00007610ff037816 */ /* 0x000fe20000000003 */
[----:B------:R-:W-:Y:S01]  /*09d0*/  IMAD.MOV.U32 R101, RZ, RZ, -0x1 ;  /* 0xffffffffff657424 */ /* 0x000fe200078e00ff */
[----:B------:R-:W-:Y:S01]  /*09e0*/  ISETP.GE.U32.AND P0, PT, R16, UR4, PT ;  /* 0x0000000410007c0c */ /* 0x000fe2000bf06070 */
[----:B------:R-:W-:Y:S02]  /*09f0*/  IMAD.MOV.U32 R100, RZ, RZ, -0x1 ;  /* 0xffffffffff647424 */ /* 0x000fe400078e00ff */
[----:B------:R-:W-:Y:S01]  /*0a00*/  IMAD.MOV.U32 R99, RZ, RZ, -0x1 ;  /* 0xffffffffff637424 */ /* 0x000fe200078e00ff */
[----:B------:R-:W-:-:S13]  /*0a10*/  ISETP.GE.U32.AND.EX P0, PT, R17, UR5, PT, P0 ;  /* 0x0000000511007c0c */ /* 0x000fda000bf06100 */
[----:B------:R-:W-:Y:S05]  /*0a20*/  @P0 BRA `(.L_x_8) ;  /* 0x0000000400280947 */ /* 0x000fea0003800000 */
[----:B------:R-:W0:Y:S01]  /*0a30*/  LDC.64 R22, c[0x0][0x628] ;  /* 0x00018a00ff167b82 */ /* 0x000e220000000a00 */
[----:B------:R-:W-:Y:S02]  /*0a40*/  IMAD.MOV.U32 R8, RZ, RZ, R16 ;  /* 0x000000ffff087224 */ /* 0x000fe400078e0010 */
[----:B------:R-:W-:-:S05]  /*0a50*/  IMAD.MOV.U32 R9, RZ, RZ, R17 ;  /* 0x000000ffff097224 */ /* 0x000fca00078e0011 */
[----:B------:R-:W1:Y:S08]  /*0a60*/  LDC R20, c[0x0][0x630] ;  /* 0x00018c00ff147b82 */ /* 0x000e700000000800 */
[----:B------:R-:W2:Y:S01]  /*0a70*/  LDC.64 R24, c[0x0][0x620] ;  /* 0x00018800ff187b82 */ /* 0x000ea20000000a00 */
[----:B0-----:R-:W-:-:S04]  /*0a80*/  ISETP.NE.U32.AND P0, PT, R22, RZ, PT ;  /* 0x000000ff1600720c */ /* 0x001fc80003f05070 */
[----:B------:R-:W-:-:S13]  /*0a90*/  ISETP.NE.AND.EX P0, PT, R23, RZ, PT, P0 ;  /* 0x000000ff1700720c */ /* 0x000fda0003f05300 */
[----:B-12---:R-:W-:Y:S05]  /*0aa0*/  @!P0 BRA `(.L_x_9) ;  /* 0x0000000000288947 */ /* 0x006fea0003800000 */
[----:B------:R-:W0:Y:S02]  /*0ab0*/  LDC R3, c[0x0][0x634] ;  /* 0x00018d00ff037b82 */ /* 0x000e240000000800 */
[----:B0-----:R-:W-:-:S05]  /*0ac0*/  IADD3 R3, P0, R16, R3, RZ ;  /* 0x0000000310037210 */ /* 0x001fca0007f1e0ff */
[----:B------:R-:W-:-:S04]  /*0ad0*/  IMAD.X R15, RZ, RZ, R17, P0 ;  /* 0x000000ffff0f7224 */ /* 0x000fc800000e0611 */
[----:B------:R-:W-:-:S04]  /*0ae0*/  IMAD.WIDE.U32 R8, R15, R22, RZ ;  /* 0x000000160f087225 */ /* 0x000fc800078e00ff */
[----:B------:R-:W-:-:S04]  /*0af0*/  IMAD.WIDE.U32 R10, P0, R3, R23, R8 ;  /* 0x00000017030a7225 */ /* 0x000fc80007800008 */
[----:B------:R-:W-:-:S04]  /*0b00*/  IMAD.WIDE.U32 R8, R3, R22, RZ ;  /* 0x0000001603087225 */ /* 0x000fc800078e00ff */
[----:B------:R-:W-:Y:S01]  /*0b10*/  IMAD.X R13, RZ, RZ, RZ, P0 ;  /* 0x000000ffff0d7224 */ /* 0x000fe200000e06ff */
[----:B------:R-:W-:Y:S01]  /*0b20*/  IADD3 RZ, P0, R9, R10, RZ ;  /* 0x0000000a09ff7210 */ /* 0x000fe20007f1e0ff */
[----:B------:R-:W-:-:S04]  /*0b30*/  IMAD.MOV.U32 R12, RZ, RZ, R11 ;  /* 0x000000ffff0c7224 */ /* 0x000fc800078e000b */
[----:B------:R-:W-:-:S08]  /*0b40*/  IMAD.WIDE.U32.X R8, R15, R23, R12, P0 ;  /* 0x000000170f087225 */ /* 0x000fd000000e040c */
.L_x_9:
[----:B------:R-:W0:Y:S01]  /*0b50*/  LDC.64 R28, c[0x0][0x640] ;  /* 0x00019000ff1c7b82 */ /* 0x000e220000000a00 */
[-CC-:B------:R-:W-:Y:S01]  /*0b60*/  SHF.R.U64 R99, R8, R20.reuse, R9.reuse ;  /* 0x0000001408637219 */ /* 0x180fe20000001209 */
[----:B------:R-:W-:Y:S01]  /*0b70*/  IMAD R27, R7, R21, R4 ;  /* 0x00000015071b7224 */ /* 0x000fe200078e0204 */
[----:B------:R-:W-:Y:S01]  /*0b80*/  SHF.R.U32.HI R3, RZ, R20, R9 ;  /* 0x00000014ff037219 */ /* 0x000fe20000011609 */
[----:B------:R-:W-:Y:S01]  /*0b90*/  IMAD.MOV.U32 R21, RZ, RZ, 0x1 ;  /* 0x00000001ff157424 */ /* 0x000fe200078e00ff */
[----:B------:R-:W-:-:S03]  /*0ba0*/  IADD3 R5, P0, RZ, -R99, RZ ;  /* 0x80000063ff057210 */ /* 0x000fc60007f1e0ff */
[----:B------:R-:W1:Y:S02]  /*0bb0*/  LDC R22, c[0x0][0x618] ;  /* 0x00018600ff167b82 */ /* 0x000e640000000800 */
[----:B------:R-:W-:Y:S02]  /*0bc0*/  IMAD.X R3, RZ, RZ, ~R3, P0 ;  /* 0x000000ffff037224 */ /* 0x000fe400000e0e03 */
[----:B------:R-:W-:-:S04]  /*0bd0*/  IMAD.WIDE.U32 R8, R5, R24, R16 ;  /* 0x0000001805087225 */ /* 0x000fc800078e0010 */
[----:B------:R-:W2:Y:S01]  /*0be0*/  LDC R20, c[0x0][0x608] ;  /* 0x00018200ff147b82 */ /* 0x000ea20000000800 */
[----:B------:R-:W-:Y:S02]  /*0bf0*/  IMAD R10, R3, R24, RZ ;  /* 0x00000018030a7224 */ /* 0x000fe400078e02ff */
[----:B------:R-:W-:Y:S02]  /*0c00*/  IMAD.MOV.U32 R3, RZ, RZ, -0x1 ;  /* 0xffffffffff037424 */ /* 0x000fe400078e00ff */
[----:B------:R-:W-:-:S03]  /*0c10*/  IMAD R5, R5, R25, R10 ;  /* 0x0000001905057224 */ /* 0x000fc600078e020a */
[----:B------:R-:W3:Y:S01]  /*0c20*/  LDC R26, c[0x0][0x658] ;  /* 0x00019600ff1a7b82 */ /* 0x000ee20000000800 */
[----:B------:R-:W-:Y:S01]  /*0c30*/  IMAD.IADD R5, R9, 0x1, R5 ;  /* 0x0000000109057824 */ /* 0x000fe200078e0205 */
[----:B0-----:R-:W-:-:S04]  /*0c40*/  ISETP.NE.U32.AND P0, PT, R28, RZ, PT ;  /* 0x000000ff1c00720c */ /* 0x001fc80003f05070 */
[----:B------:R-:W-:Y:S02]  /*0c50*/  ISETP.NE.AND.EX P0, PT, R29, RZ, PT, P0 ;  /* 0x000000ff1d00720c */ /* 0x000fe40003f05300 */
[----:B------:R-:W0:Y:S01]  /*0c60*/  LDC R24, c[0x0][0x600] ;  /* 0x00018000ff187b82 */ /* 0x000e220000000800 */
[-CC-:B-1----:R-:W-:Y:S02]  /*0c70*/  SHF.R.U64 R12, R8, R22.reuse, R5.reuse ;  /* 0x00000016080c7219 */ /* 0x182fe40000001205 */
[----:B------:R-:W-:-:S05]  /*0c80*/  SHF.R.U32.HI R5, RZ, R22, R5 ;  /* 0x00000016ff057219 */ /* 0x000fca0000011605 */
[----:B------:R-:W1:Y:S01]  /*0c90*/  LDC R15, c[0x0][0x648] ;  /* 0x00019200ff0f7b82 */ /* 0x000e620000000800 */
[-CC-:B--2---:R-:W-:Y:S02]  /*0ca0*/  SHF.R.U64 R22, R12, R20.reuse, R5.reuse ;  /* 0x000000140c167219 */ /* 0x184fe40000001205 */
[----:B------:R-:W-:-:S05]  /*0cb0*/  SHF.R.U32.HI R5, RZ, R20, R5 ;  /* 0x00000014ff057219 */ /* 0x000fca0000011605 */
[----:B------:R-:W2:Y:S01]  /*0cc0*/  LDC R23, c[0x0][0x638] ;  /* 0x00018e00ff177b82 */ /* 0x000ea20000000800 */
[-CC-:B---3--:R-:W-:Y:S02]  /*0cd0*/  SHF.R.U64 R20, R22, R26.reuse, R5.reuse ;  /* 0x0000001a16147219 */ /* 0x188fe40000001205 */
[-C--:B------:R-:W-:Y:S02]  /*0ce0*/  SHF.L.U32 R3, R3, R26.reuse, RZ ;  /* 0x0000001a03037219 */ /* 0x080fe400000006ff */
[----:B------:R-:W-:Y:S01]  /*0cf0*/  SHF.R.U32.HI R5, RZ, R26, R5 ;  /* 0x0000001aff057219 */ /* 0x000fe20000011605 */
[----:B------:R-:W-:Y:S01]  /*0d00*/  IMAD.MOV.U32 R4, RZ, RZ, R20 ;  /* 0x000000ffff047224 */ /* 0x000fe200078e0014 */
[----:B------:R-:W-:Y:S01]  /*0d10*/  LOP3.LUT R7, RZ, R3, RZ, 0x33, !PT ;  /* 0x00000003ff077212 */ /* 0x000fe200078e33ff */
[----:B------:R-:W3:Y:S01]  /*0d20*/  LDC R25, c[0x0][0x610] ;  /* 0x00018400ff197b82 */ /* 0x000ee20000000800 */
[----:B------:R-:W-:Y:S05]  /*0d30*/  @!P0 BRA `(.L_x_10) ;  /* 0x0000000000288947 */ /* 0x000fea0003800000 */
[----:B------:R-:W4:Y:S02]  /*0d40*/  LDC R3, c[0x0][0x64c] ;  /* 0x00019300ff037b82 */ /* 0x000f240000000800 */
[----:B----4-:R-:W-:-:S05]  /*0d50*/  IADD3 R3, P0, R20, R3, RZ ;  /* 0x0000000314037210 */ /* 0x010fca0007f1e0ff */
        /* <DEDUP_REMOVED lines=8> */
.L_x_10:
[----:B-1----:R-:W-:Y:S02]  /*0de0*/  SHF.R.U64 R5, R4, R15, R5 ;  /* 0x0000000f04057219 */ /* 0x002fe40000001205 */
[----:B------:R-:W-:Y:S01]  /*0df0*/  LOP3.LUT R4, R22, R7, RZ, 0xc0, !PT ;  /* 0x0000000716047212 */ /* 0x000fe200078ec0ff */
[----:B0-----:R-:W-:Y:S01]  /*0e00*/  VIADD R7, R24, 0xffffffff ;  /* 0xffffffff18077836 */ /* 0x001fe20000000000 */
[----:B------:R-:W-:Y:S01]  /*0e10*/  SHF.L.U32 R3, R21, R26, RZ ;  /* 0x0000001a15037219 */ /* 0x000fe200000006ff */
[----:B------:R-:W-:Y:S01]  /*0e20*/  IMAD.MOV R8, RZ, RZ, -R5 ;  /* 0x000000ffff087224 */ /* 0x000fe200078e0a05 */
[----:B------:R-:W-:Y:S02]  /*0e30*/  SEL R6, R6, R27, !P1 ;  /* 0x0000001b06067207 */ /* 0x000fe40004800000 */
[----:B------:R-:W-:Y:S01]  /*0e40*/  LOP3.LUT R7, R12, R7, RZ, 0xc0, !PT ;  /* 0x000000070c077212 */ /* 0x000fe200078ec0ff */
[----:B------:R-:W-:Y:S02]  /*0e50*/  IMAD R5, R3, R5, R4 ;  /* 0x0000000503057224 */ /* 0x000fe400078e0204 */
[----:B--2---:R-:W-:-:S02]  /*0e60*/  IMAD R3, R8, R23, R20 ;  /* 0x0000001708037224 */ /* 0x004fc400078e0214 */
[----:B---3--:R-:W-:Y:S02]  /*0e70*/  IMAD R6, R5, R25, R6 ;  /* 0x0000001905067224 */ /* 0x008fe400078e0206 */
[----:B------:R-:W-:Y:S02]  /*0e80*/  IMAD R101, R3, R24, R7 ;  /* 0x0000001803657224 */ /* 0x000fe400078e0207 */
[----:B------:R-:W-:-:S03]  /*0e90*/  IMAD.MOV.U32 R4, RZ, RZ, 0x1 ;  /* 0x00000001ff047424 */ /* 0x000fc600078e00ff */
[----:B------:R-:W-:Y:S02]  /*0ea0*/  SEL R100, R101, R6, !P1 ;  /* 0x0000000665647207 */ /* 0x000fe40004800000 */
[----:B------:R-:W-:Y:S02]  /*0eb0*/  PRMT R3, R4, 0x7610, R3 ;  /* 0x0000761004037816 */ /* 0x000fe40000000003 */
[----:B------:R-:W-:-:S07]  /*0ec0*/  SEL R101, R6, R101, !P1 ;  /* 0x0000006506657207 */ /* 0x000fce0004800000 */
.L_x_8:
[----:B------:R-:W-:-:S08]  /*0ed0*/  NOP ;  /* 0x0000000000007918 */ /* 0x000fd00000000000 */
[----:B------:R-:W0:Y:S02]  /*0ee0*/  USETMAXREG.TRY_ALLOC.CTAPOOL UP0, 0xe8 ;  /* 0x000000e8000079c8 */ /* 0x000e240008000600 */
[----:B0-----:R-:W-:-:S13]  /*0ef0*/  PLOP3.LUT P0, PT, PT, PT, UP0, 0x80, 0x0 ;  /* 0x000000000000781c */ /* 0x001fda0003f0f008 */
[----:B------:R-:W-:Y:S05]  /*0f00*/  @!P0 BRA `(.L_x_8) ;  /* 0xfffffffc00f08947 */ /* 0x000fea000383ffff */
[----:B------:R-:W-:Y:S01]  /*0f10*/  ULDC.64 UR4, c[0x0][0x598] ;  /* 0x0001660000047ab9 */ /* 0x000fe20000000a00 */
[----:B------:R-:W-:Y:S01]  /*0f20*/  ULDC.64 UR38, c[0x0][0x208] ;  /* 0x0000820000267ab9 */ /* 0x000fe20000000a00 */
[----:B------:R-:W-:-:S04]  /*0f30*/  ISETP.NE.U32.AND P0, PT, RZ, UR4, PT ;  /* 0x00000004ff007c0c */ /* 0x000fc8000bf05070 */
[----:B------:R-:W-:-:S13]  /*0f40*/  ISETP.NE.AND.EX P0, PT, RZ, UR5, PT, P0 ;  /* 0x00000005ff007c0c */ /* 0x000fda000bf05300 */
[----:B------:R-:W-:Y:S05]  /*0f50*/  @!P0 BRA `(.L_x_11) ;  /* 0x00000000001c8947 */ /* 0x000fea0003800000 */
[----:B------:R-:W0:Y:S02]  /*0f60*/  LDC.64 R4, c[0x0][0x598] ;  /* 0x00016600ff047b82 */ /* 0x000e240000000a00 */
[----:B0-----:R-:W2:Y:S02]  /*0f70*/  LDG.E.64 R4, desc[UR38][R4.64] ;  /* 0x0000002604047981 */ /* 0x001ea4000c1e1b00 */
[----:B--2---:R-:W-:-:S04]  /*0f80*/  ISETP.NE.U32.AND P0, PT, R4, RZ, PT ;  /* 0x000000ff0400720c */ /* 0x004fc80003f05070 */
[----:B------:R-:W-:-:S13]  /*0f90*/  ISETP.NE.AND.EX P0, PT, R5, RZ, PT, P0 ;  /* 0x000000ff0500720c */ /* 0x000fda0003f05300 */
[----:B------:R-:W-:Y:S05]  /*0fa0*/  @!P0 BRA `(.L_x_11) ;  /* 0x0000000000088947 */ /* 0x000fea0003800000 */
[----:B------:R0:W5:Y:S01]  /*0fb0*/  LD.E R88, desc[UR38][R4.64] ;  /* 0x0000002604587980 */ /* 0x000162000c101900 */
[----:B------:R-:W-:Y:S05]  /*0fc0*/  BRA `(.L_x_12) ;  /* 0x0000000000247947 */ /* 0x000fea0003800000 */
.L_x_11:
[----:B------:R-:W-:Y:S02]  /*0fd0*/  ULDC.64 UR4, c[0x0][0x588] ;  /* 0x0001620000047ab9 */ /* 0x000fe40000000a00 */
[----:B------:R-:W-:-:S04]  /*0fe0*/  ISETP.NE.U32.AND P0, PT, RZ, UR4, PT ;  /* 0x00000004ff007c0c */ /* 0x000fc8000bf05070 */
[----:B------:R-:W-:-:S13]  /*0ff0*/  ISETP.NE.AND.EX P0, PT, RZ, UR5, PT, P0 ;  /* 0x00000005ff007c0c */ /* 0x000fda000bf05300 */
[----:B------:R-:W-:Y:S05]  /*1000*/  @!P0 BRA `(.L_x_13) ;  /* 0x00000000000c8947 */ /* 0x000fea0003800000 */
[----:B------:R-:W0:Y:S02]  /*1010*/  LDC.64 R88, c[0x0][0x588] ;  /* 0x00016200ff587b82 */ /* 0x000e240000000a00 */
[----:B0-----:R1:W5:Y:S01]  /*1020*/  LDG.E R88, desc[UR38][R88.64] ;  /* 0x0000002658587981 */ /* 0x001362000c1e1900 */
[----:B------:R-:W-:Y:S05]  /*1030*/  BRA `(.L_x_12) ;  /* 0x0000000000087947 */ /* 0x000fea0003800000 */
.L_x_13:
[----:B------:R-:W-:Y:S02]  /*1040*/  ULDC UR4, c[0x0][0x580] ;  /* 0x0001600000047ab9 */ /* 0x000fe40000000800 */
[----:B------:R-:W-:-:S07]  /*1050*/  IMAD.U32 R88, RZ, RZ, UR4 ;  /* 0x00000004ff587e24 */ /* 0x000fce000f8e00ff */
.L_x_12:
[----:B------:R-:W-:Y:S02]  /*1060*/  ULDC.64 UR4, c[0x0][0x5a0] ;  /* 0x0001680000047ab9 */ /* 0x000fe40000000a00 */
[----:B------:R-:W-:-:S04]  /*1070*/  ISETP.NE.U32.AND P0, PT, RZ, UR4, PT ;  /* 0x00000004ff007c0c */ /* 0x000fc8000bf05070 */
[----:B------:R-:W-:-:S13]  /*1080*/  ISETP.NE.AND.EX P0, PT, RZ, UR5, PT, P0 ;  /* 0x00000005ff007c0c */ /* 0x000fda000bf05300 */
[----:B------:R-:W-:Y:S05]  /*1090*/  @!P0 BRA `(.L_x_14) ;  /* 0x00000000001c8947 */ /* 0x000fea0003800000 */
[----:B0-----:R-:W0:Y:S02]  /*10a0*/  LDC.64 R4, c[0x0][0x5a0] ;  /* 0x00016800ff047b82 */ /* 0x001e240000000a00 */
[----:B0-----:R-:W2:Y:S02]  /*10b0*/  LDG.E.64 R4, desc[UR38][R4.64] ;  /* 0x0000002604047981 */ /* 0x001ea4000c1e1b00 */
[----:B--2---:R-:W-:-:S04]  /*10c0*/  ISETP.NE.U32.AND P0, PT, R4, RZ, PT ;  /* 0x000000ff0400720c */ /* 0x004fc80003f05070 */
[----:B------:R-:W-:-:S13]  /*10d0*/  ISETP.NE.AND.EX P0, PT, R5, RZ, PT, P0 ;  /* 0x000000ff0500720c */ /* 0x000fda0003f05300 */
[----:B------:R-:W-:Y:S05]  /*10e0*/  @!P0 BRA `(.L_x_14) ;  /* 0x0000000000088947 */ /* 0x000fea0003800000 */
[----:B-1----:R0:W5:Y:S01]  /*10f0*/  LD.E R89, desc[UR38][R4.64] ;  /* 0x0000002604597980 */ /* 0x002162000c101900 */
[----:B------:R-:W-:Y:S05]  /*1100*/  BRA `(.L_x_15) ;  /* 0x0000000000247947 */ /* 0x000fea0003800000 */
.L_x_14:
[----:B------:R-:W-:Y:S02]  /*1110*/  ULDC.64 UR4, c[0x0][0x590] ;  /* 0x0001640000047ab9 */ /* 0x000fe40000000a00 */
[----:B------:R-:W-:-:S04]  /*1120*/  ISETP.NE.U32.AND P0, PT, RZ, UR4, PT ;  /* 0x00000004ff007c0c */ /* 0x000fc8000bf05070 */
[----:B------:R-:W-:-:S13]  /*1130*/  ISETP.NE.AND.EX P0, PT, RZ, UR5, PT, P0 ;  /* 0x00000005ff007c0c */ /* 0x000fda000bf05300 */
[----:B------:R-:W-:Y:S05]  /*1140*/  @!P0 BRA `(.L_x_16) ;  /* 0x00000000000c8947 */ /* 0x000fea0003800000 */
[----:B0-----:R-:W1:Y:S02]  /*1150*/  LDC.64 R4, c[0x0][0x590] ;  /* 0x00016400ff047b82 */ /* 0x001e640000000a00 */
[----:B-1----:R1:W5:Y:S01]  /*1160*/  LDG.E R89, desc[UR38][R4.64] ;  /* 0x0000002604597981 */ /* 0x002362000c1e1900 */
[----:B------:R-:W-:Y:S05]  /*1170*/  BRA `(.L_x_15) ;  /* 0x0000000000087947 */ /* 0x000fea0003800000 */
.L_x_16:
[----:B------:R-:W-:Y:S02]  /*1180*/  ULDC UR4, c[0x0][0x584] ;  /* 0x0001610000047ab9 */ /* 0x000fe40000000800 */
[----:B-1----:R-:W-:-:S07]  /*1190*/  IMAD.U32 R89, RZ, RZ, UR4 ;  /* 0x00000004ff597e24 */ /* 0x002fce000f8e00ff */
.L_x_15:
[----:B------:R-:W-:-:S13]  /*11a0*/  LOP3.LUT P0, RZ, R3, 0xff, RZ, 0xc0, !PT ;  /* 0x000000ff03ff7812 */ /* 0x000fda000780c0ff */
[----:B------:R-:W-:Y:S05]  /*11b0*/  @!P0 EXIT ;  /* 0x000000000000894d */ /* 0x000fea0003800000 */
[----:B------:R-:W2:Y:S01]  /*11c0*/  LDC R92, c[0x0][0x658] ;  /* 0x00019600ff5c7b82 */ /* 0x000ea20000000800 */
[----:B------:R-:W-:Y:S01]  /*11d0*/  ULDC.64 UR6, c[0x0][0x288] ;  /* 0x0000a20000067ab9 */ /* 0x000fe20000000a00 */
[----:B------:R-:W-:Y:S01]  /*11e0*/  LOP3.LUT R14, R14, 0x1, RZ, 0xc0, !PT ;  /* 0x000000010e0e7812 */ /* 0x000fe200078ec0ff */
[----:B------:R-:W-:Y:S01]  /*11f0*/  UIADD3 UR4, UR7, 0x3f, URZ ;  /* 0x0000003f07047890 */ /* 0x000fe2000fffe03f */
[----:B------:R-:W-:Y:S01]  /*1200*/  SHF.R.U32.HI R3, RZ, 0x2, R94 ;  /* 0x00000002ff037819 */ /* 0x000fe2000001165e */
[----:B01----:R-:W-:Y:S01]  /*1210*/  IMAD.MOV.U32 R5, RZ, RZ, -0x1 ;  /* 0xffffffffff057424 */ /* 0x003fe200078e00ff */
[----:B------:R-:W-:Y:S01]  /*1220*/  SHF.R.U32.HI R0, RZ, 0x1, R0 ;  /* 0x00000001ff007819 */ /* 0x000fe20000011600 */
[----:B------:R-:W-:Y:S01]  /*1230*/  USHF.R.S32.HI UR5, URZ, 0x1f, UR4 ;  /* 0x0000001f3f057899 */ /* 0x000fe20008011404 */
[----:B------:R-:W0:Y:S01]  /*1240*/  LDC.64 R90, c[0x0][0x5c8] ;  /* 0x00017200ff5a7b82 */ /* 0x000e220000000a00 */
[----:B------:R-:W-:Y:S01]  /*1250*/  IMAD.SHL.U32 R22, R14, 0x40, RZ ;  /* 0x000000400e167824 */ /* 0x000fe200078e00ff */
[----:B------:R-:W-:Y:S01]  /*1260*/  LOP3.LUT R3, R3, 0x7, RZ, 0xc0, !PT ;  /* 0x0000000703037812 */ /* 0x000fe200078ec0ff */
[----:B------:R-:W-:Y:S01]  /*1270*/  ULEA.HI UR5, UR5, UR4, URZ, 0x6 ;  /* 0x0000000405057291 */ /* 0x000fe2000f8f303f */
[----:B------:R-:W-:Y:S01]  /*1280*/  LOP3.LUT R0, R0, 0x30, RZ, 0xc0, !PT ;  /* 0x0000003000007812 */ /* 0x000fe200078ec0ff */
[----:B------:R-:W-:Y:S01]  /*1290*/  IMAD.MOV.U32 R7, RZ, RZ, 0x1 ;  /* 0x00000001ff077424 */ /* 0x000fe200078e00ff */
[--C-:B------:R-:W-:Y:S01]  /*12a0*/  LOP3.LUT R22, R22, 0x40, R3.reuse, 0xe2, !PT ;  /* 0x0000004016167812 */ /* 0x100fe200078ee203 */
[----:B------:R-:W-:Y:S01]  /*12b0*/  USHF.R.S32.HI UR43, URZ, 0x6, UR5 ;  /* 0x000000063f2b7899 */ /* 0x000fe20008011405 */
[----:B------:R-:W1:Y:S01]  /*12c0*/  LDC R96, c[0x0][0x600] ;  /* 0x00018000ff607b82 */ /* 0x000e620000000800 */
[----:B------:R-:W-:Y:S01]  /*12d0*/  IADD3 R3, RZ, -R0, -R3 ;  /* 0x80000000ff037210 */ /* 0x000fe20007ffe803 */
[----:B------:R-:W-:Y:S01]  /*12e0*/  IMAD.U32 R4, RZ, RZ, UR6 ;  /* 0x00000006ff047e24 */ /* 0x000fe2000f8e00ff */
[C---:B------:R-:W-:Y:S01]  /*12f0*/  LOP3.LUT R93, R94.reuse, 0x3, RZ, 0xc0, !PT ;  /* 0x000000035e5d7812 */ /* 0x040fe200078ec0ff */
[----:B------:R-:W-:Y:S01]  /*1300*/  UISETP.LT.AND UP0, UPT, UR43, 0x1, UPT ;  /* 0x000000012b00788c */ /* 0x000fe2000bf01270 */
[----:B------:R-:W-:Y:S01]  /*1310*/  LOP3.LUT R95, R94, 0x80, RZ, 0xc0, !PT ;  /* 0x000000805e5f7812 */ /* 0x000fe200078ec0ff */
[----:B------:R-:W-:Y:S01]  /*1320*/  IMAD R3, R14, -0x40, R3 ;  /* 0xffffffc00e037824 */ /* 0x000fe200078e0203 */
[----:B------:R-:W-:Y:S01]  /*1330*/  ULDC UR4, c[0x0][0x284] ;  /* 0x0000a10000047ab9 */ /* 0x000fe20000000800 */
[----:B--2---:R-:W-:Y:S01]  /*1340*/  SHF.L.U32 R5, R5, R92, RZ ;  /* 0x0000005c05057219 */ /* 0x004fe200000006ff */
[----:B------:R-:W-:Y:S01]  /*1350*/  USEL UR44, UR43, 0x1, UP0 ;  /* 0x000000012b2c7887 */ /* 0x000fe20008000000 */
[----:B------:R-:W-:Y:S01]  /*1360*/  IMAD R93, R93, -0x2, R4 ;  /* 0xfffffffe5d5d7824 */ /* 0x000fe200078e0204 */
[----:B------:R-:W-:Y:S01]  /*1370*/  LOP3.LUT R22, R22, R0, RZ, 0xfc, !PT ;  /* 0x0000000016167212 */ /* 0x000fe200078efcff */
[----:B------:R-:W-:Y:S01]  /*1380*/  IMAD.SHL.U32 R94, R94, 0x2, RZ ;  /* 0x000000025e5e7824 */ /* 0x000fe200078e00ff */
[----:B------:R-:W-:Y:S01]  /*1390*/  SHF.L.U32 R92, R7, R92, RZ ;  /* 0x0000005c075c7219 */ /* 0x000fe200000006ff */
[----:B------:R-:W-:Y:S01]  /*13a0*/  VIADD R98, R3, UR4 ;  /* 0x0000000403627c36 */ /* 0x000fe20008000000 */
[----:B------:R-:W-:Y:S01]  /*13b0*/  LOP3.LUT R103, R18, 0x1, RZ, 0xfc, !PT ;  /* 0x0000000112677812 */ /* 0x000fe200078efcff */
[----:B------:R-:W-:Y:S01]  /*13c0*/  IMAD.MOV.U32 R23, RZ, RZ, RZ ;  /* 0x000000ffff177224 */ /* 0x000fe200078e00ff */
[C---:B0-----:R-:W-:Y:S01]  /*13d0*/  SHF.L.U64.HI R91, R90.reuse, 0x3, R91 ;  /* 0x000000035a5b7819 */ /* 0x041fe2000001025b */
[----:B------:R-:W-:Y:S01]  /*13e0*/  IMAD.SHL.U32 R90, R90, 0x8, RZ ;  /* 0x000000085a5a7824 */ /* 0x000fe200078e00ff */
[----:B------:R-:W-:Y:S01]  /*13f0*/  SHF.R.U32.HI R95, RZ, 0x7, R95 ;  /* 0x00000007ff5f7819 */ /* 0x000fe2000001165f */
[----:B------:R-:W-:Y:S01]  /*1400*/  UIADD3 UR44, UR43, -UR44, URZ ;  /* 0x8000002c2b2c7290 */ /* 0x000fe2000fffe03f */
[----:B------:R-:W-:Y:S01]  /*1410*/  LOP3.LUT R97, RZ, R5, RZ, 0x33, !PT ;  /* 0x00000005ff617212 */ /* 0x000fe200078e33ff */
[----:B------:R-:W-:Y:S01]  /*1420*/  UMOV UR40, URZ ;  /* 0x0000003f00287c82 */ /* 0x000fe20008000000 */
[----:B------:R-:W-:Y:S01]  /*1430*/  UMOV UR41, URZ ;  /* 0x0000003f00297c82 */ /* 0x000fe20008000000 */
[----:B-1----:R-:W-:-:S08]  /*1440*/  VIADD R96, R96, 0xffffffff ;  /* 0xffffffff60607836 */ /* 0x002fd00000000000 */
.L_x_162:
[----:B0-----:R-:W0:Y:S01]  /*1450*/  SHFL.IDX PT, R0, R95, RZ, 0x1f ;  /* 0x00001fff5f007589 */ /* 0x001e2200000e0000 */
[----:B-1----:R-:W1:Y:S01]  /*1460*/  S2UR UR7, SR_CgaCtaId ;  /* 0x00000000000779c3 */ /* 0x002e620000008800 */
[----:B------:R-:W-:Y:S01]  /*1470*/  UMOV UR6, 0x400 ;  /* 0x0000040000067882 */ /* 0x000fe20000000000 */
[----:B0-----:R-:W-:Y:S01]  /*1480*/  R2UR UR4, R0 ;  /* 0x00000000000472ca */ /* 0x001fe200000e0000 */
[----:B-1----:R-:W-:-:S12]  /*1490*/  ULEA UR6, UR7, UR6, 0x18 ;  /* 0x0000000607067291 */ /* 0x002fd8000f8ec03f */
[----:B------:R-:W-:-:S04]  /*14a0*/  ULEA.HI UR5, UR4, UR4, URZ, 0x1 ;  /* 0x0000000404057291 */ /* 0x000fc8000f8f083f */
[----:B------:R-:W-:-:S04]  /*14b0*/  ULOP3.LUT UR5, UR5, 0x7fffe, URZ, 0xc0, !UPT ;  /* 0x0007fffe05057892 */ /* 0x000fc8000f8ec03f */
[----:B------:R-:W-:-:S03]  /*14c0*/  UIADD3 UR5, UR4, -UR5, URZ ;  /* 0x8000000504057290 */ /* 0x000fc6000fffe03f */
[----:B------:R-:W-:Y:S01]  /*14d0*/  ULDC UR4, c[0x0][0x28c] ;  /* 0x0000a30000047ab9 */ /* 0x000fe20000000800 */
[----:B------:R-:W-:Y:S01]  /*14e0*/  ULEA UR5, UR5, UR6, 0xd ;  /* 0x0000000605057291 */ /* 0x000fe2000f8e683f */
[----:B------:R-:W-:-:S03]  /*14f0*/  ISETP.LT.AND P0, PT, RZ, UR4, PT ;  /* 0x00000004ff007c0c */ /* 0x000fc6000bf01270 */
[----:B------:R-:W-:-:S04]  /*1500*/  UIADD3 UR5, UR5, 0x180, URZ ;  /* 0x0000018005057890 */ /* 0x000fc8000fffe03f */
[----:B------:R-:W-:-:S04]  /*1510*/  USHF.R.U32.HI UR5, URZ, 0x4, UR5 ;  /* 0x000000043f057899 */ /* 0x000fc80008011605 */
[----:B------:R-:W-:Y:S02]  /*1520*/  ULOP3.LUT UR45, UR5, 0x3fff, URZ, 0xc0, !UPT ;  /* 0x00003fff052d7892 */ /* 0x000fe4000f8ec03f */
[----:B--2345:R-:W-:Y:S10]  /*1530*/  @P0 BRA `(.L_x_17) ;  /* 0x0000000000400947 */ /* 0x03cff40003800000 */
[----:B------:R-:W-:Y:S01]  /*1540*/  MOV R0, 0x0 ;  /* 0x0000000000007802 */ /* 0x000fe20000000f00 */
[----:B------:R-:W-:Y:S01]  /*1550*/  ULDC.64 UR4, c[0x4][0x68] ;  /* 0x01001a0000047ab9 */ /* 0x000fe20000000a00 */
[----:B------:R-:W-:Y:S01]  /*1560*/  ULDC.64 UR6, c[0x4][0x8] ;  /* 0x0100020000067ab9 */ /* 0x000fe20000000a00 */
[----:B------:R-:W-:Y:S01]  /*1570*/  IMAD.U32 R4, RZ, RZ, UR4 ;  /* 0x00000004ff047e24 */ /* 0x000fe2000f8e00ff */
[----:B------:R0:W1:Y:S01]  /*1580*/  LDC.64 R14, c[0x4][R0] ;  /* 0x01000000000e7b82 */ /* 0x0000620000000a00 */
[----:B------:R-:W-:Y:S01]  /*1590*/  IMAD.U32 R5, RZ, RZ, UR5 ;  /* 0x00000005ff057e24 */ /* 0x000fe2000f8e00ff */
[----:B------:R-:W-:Y:S01]  /*15a0*/  ULDC.64 UR4, c[0x4][0x70] ;  /* 0x01001c0000047ab9 */ /* 0x000fe20000000a00 */
[----:B------:R-:W-:Y:S02]  /*15b0*/  IMAD.U32 R10, RZ, RZ, UR6 ;  /* 0x00000006ff0a7e24 */ /* 0x000fe4000f8e00ff */
[----:B------:R-:W-:Y:S02]  /*15c0*/  IMAD.U32 R6, RZ, RZ, UR4 ;  /* 0x00000004ff067e24 */ /* 0x000fe4000f8e00ff */
[----:B------:R-:W-:-:S02]  /*15d0*/  IMAD.U32 R7, RZ, RZ, UR5 ;  /* 0x00000005ff077e24 */ /* 0x000fc4000f8e00ff */
[----:B------:R-:W-:Y:S02]  /*15e0*/  IMAD.U32 R11, RZ, RZ, UR7 ;  /* 0x00000007ff0b7e24 */ /* 0x000fe4000f8e00ff */
[----:B------:R-:W-:Y:S02]  /*15f0*/  IMAD.MOV.U32 R8, RZ, RZ, 0x1e1 ;  /* 0x000001e1ff087424 */ /* 0x000fe400078e00ff */
[----:B------:R-:W-:Y:S02]  /*1600*/  IMAD.MOV.U32 R12, RZ, RZ, 0x1 ;  /* 0x00000001ff0c7424 */ /* 0x000fe400078e00ff */
[----:B0-----:R-:W-:-:S07]  /*1610*/  IMAD.MOV.U32 R13, RZ, RZ, RZ ;  /* 0x000000ffff0d7224 */ /* 0x001fce00078e00ff */
[----:B------:R-:W-:-:S07]  /*1620*/  LEPC R20, `(.L_x_17) ;  /* 0x000000001014794e */ /* 0x000fce0000000000 */
[----:B-1---5:R-:W-:Y:S05]  /*1630*/  CALL.ABS.NOINC R14 ;  /* 0x000000000e007343 */ /* 0x022fea0003c00000 */
.L_x_17:
[----:B------:R-:W-:-:S13]  /*1640*/  ISETP.NE.AND P0, PT, R103, 0x3, PT ;  /* 0x000000036700780c */ /* 0x000fda0003f05270 */
[----:B------:R-:W-:Y:S05]  /*1650*/  @!P0 BRA `(.L_x_18) ;  /* 0x0000000000048947 */ /* 0x000fea0003800000 */
[----:B------:R-:W-:Y:S01]  /*1660*/  BPT.TRAP 0x1 ;  /* 0x000000040000795c */ /* 0x000fe20000300000 */
.L_x_18:
[----:B------:R-:W0:Y:S01]  /*1670*/  S2UR UR5, SR_CgaCtaId ;  /* 0x00000000000579c3 */ /* 0x000e220000008800 */
[----:B------:R-:W-:Y:S01]  /*1680*/  UMOV UR4, 0x400 ;  /* 0x0000040000047882 */ /* 0x000fe20000000000 */
[----:B------:R-:W-:Y:S02]  /*1690*/  IMAD.U32 R0, RZ, RZ, UR40 ;  /* 0x00000028ff007e24 */ /* 0x000fe4000f8e00ff */
[----:B------:R-:W-:-:S03]  /*16a0*/  IMAD.U32 R3, RZ, RZ, UR41 ;  /* 0x00000029ff037e24 */ /* 0x000fc6000f8e00ff */
[----:B------:R-:W-:Y:S01]  /*16b0*/  SHF.L.U32 R0, R0, 0x1f, RZ ;  /* 0x0000001f00007819 */ /* 0x000fe200000006ff */
[----:B0-----:R-:W-:-:S06]  /*16c0*/  ULEA UR4, UR5, UR4, 0x18 ;  /* 0x0000000405047291 */ /* 0x001fcc000f8ec03f */
[----:B------:R-:W-:-:S04]  /*16d0*/  IMAD.U32 R6, RZ, RZ, UR4 ;  /* 0x00000004ff067e24 */ /* 0x000fc8000f8e00ff */
[----:B------:R-:W-:-:S04]  /*16e0*/  IMAD R3, R3, 0x8, R6 ;  /* 0x0000000803037824 */ /* 0x000fc800078e0206 */
[----:B------:R0:W1:Y:S01]  /*16f0*/  SYNCS.PHASECHK.TRANS64.TRYWAIT P1, [R3+URZ], R0 ;  /* 0x00000000030075a7 */ /* 0x000062000802017f */
[----:B------:R-:W-:Y:S05]  /*1700*/  @!P0 BRA `(.L_x_19) ;  /* 0x0000000000048947 */ /* 0x000fea0003800000 */
[----:B------:R-:W-:Y:S01]  /*1710*/  BPT.TRAP 0x1 ;  /* 0x000000040000795c */ /* 0x000fe20000300000 */
.L_x_19:
[----:B------:R-:W-:-:S05]  /*1720*/  IMAD.U32 R4, RZ, RZ, UR44 ;  /* 0x0000002cff047e24 */ /* 0x000fca000f8e00ff */
[----:B------:R-:W-:Y:S01]  /*1730*/  ISETP.GE.AND P2, PT, R4, 0x1, PT ;  /* 0x000000010400780c */ /* 0x000fe20003f46270 */
[----:B-1----:R-:W-:-:S12]  /*1740*/  @P1 BRA `(.L_x_20) ;  /* 0x0000000000081947 */ /* 0x002fd80003800000 */
[----:B------:R-:W1:Y:S02]  /*1750*/  SYNCS.PHASECHK.TRANS64.TRYWAIT P1, [R3+URZ], R0 ;  /* 0x00000000030075a7 */ /* 0x000e64000802017f */
[----:B-1----:R-:W-:Y:S05]  /*1760*/  @!P1 BRA `(.L_x_21) ;  /* 0x0000006400c89947 */ /* 0x002fea0003800000 */
.L_x_20:
[----:B------:R-:W-:Y:S05]  /*1770*/  WARPSYNC.ALL ;  /* 0x0000000000007948 */ /* 0x000fea0003800000 */
[----:B------:R-:W-:Y:S01]  /*1780*/  R2UR UR4, R6 ;  /* 0x00000000060472ca */ /* 0x000fe200000e0000 */
[----:B------:R-:W-:Y:S01]  /*1790*/  ULEA UR5, UR41, UR45, 0xa ;  /* 0x0000002d29057291 */ /* 0x000fe2000f8e503f */
[----:B------:R-:W-:Y:S01]  /*17a0*/  WARPGROUP.ARRIVE ;  /* 0x00000000000079c5 */ /* 0x000fe20000000000 */
[----:B------:R-:W-:Y:S01]  /*17b0*/  UMOV UR9, 0x40000040 ;  /* 0x4000004000097882 */ /* 0x000fe20000000000 */
[----:B------:R-:W-:-:S04]  /*17c0*/  UMOV UR11, 0x40000040 ;  /* 0x40000040000b7882 */ /* 0x000fc80000000000 */
[----:B------:R-:W-:-:S05]  /*17d0*/  UMOV UR8, UR5 ;  /* 0x0000000500087c82 */ /* 0x000fca0008000000 */
[----:B------:R-:W-:-:S04]  /*17e0*/  UIADD3 UR4, UR4, 0x18180, URZ ;  /* 0x0001818004047890 */ /* 0x000fc8000fffe03f */
[----:B------:R-:W-:-:S04]  /*17f0*/  USHF.R.U32.HI UR4, URZ, 0x4, UR4 ;  /* 0x000000043f047899 */ /* 0x000fc80008011604 */
[----:B------:R-:W-:-:S04]  /*1800*/  ULOP3.LUT UR4, UR4, 0x3fff, URZ, 0xc0, !UPT ;  /* 0x00003fff04047892 */ /* 0x000fc8000f8ec03f */
[----:B------:R-:W-:-:S04]  /*1810*/  ULOP3.LUT UR4, UR4, 0x10000, URZ, 0xfc, !UPT ;  /* 0x0001000004047892 */ /* 0x000fc8000f8efc3f */
[----:B------:R-:W-:-:S07]  /*1820*/  ULEA UR6, UR41, UR4, 0xa ;  /* 0x0000000429067291 */ /* 0x000fce000f8e503f */
[----:B------:R-:W-:Y:S02]  /*1830*/  UMOV UR10, UR6 ;  /* 0x00000006000a7c82 */ /* 0x000fe40008000000 */
[----:B------:R-:W-:Y:S01]  /*1840*/  HGMMA.64x128x16.F32 R24, gdesc[UR8].tnspA, RZ, !UPT, gsb0 ;  /* 0x21e00000081879f0 */ /* 0x000fe2000c0008ff */
[----:B------:R-:W-:Y:S02]  /*1850*/  UIADD3 UR8, UR5, 0x80, URZ ;  /* 0x0000008005087890 */ /* 0x000fe4000fffe03f */
[----:B------:R-:W-:Y:S01]  /*1860*/  UIADD3 UR10, UR6, 0x2, URZ ;  /* 0x00000002060a7890 */ /* 0x000fe2000fffe03f */
[----:B------:R-:W-:Y:S01]  /*1870*/  UMOV UR9, 0x40000040 ;  /* 0x4000004000097882 */ /* 0x000fe20000000000 */
[----:B------:R-:W-:Y:S01]  /*1880*/  UMOV UR11, 0x40000040 ;  /* 0x40000040000b7882 */ /* 0x000fe20000000000 */
[----:B------:R-:W-:Y:S02]  /*1890*/  WARPGROUP.DEPBAR.LE gsb0, 0x0 ;  /* 0x00008000000079c5 */ /* 0x000fe40000010000 */
[----:B------:R-:W-:-:S06]  /*18a0*/  WARPGROUP.ARRIVE ;  /* 0x00000000000079c5 */ /* 0x000fcc0000000000 */
[----:B------:R-:W-:Y:S01]  /*18b0*/  HGMMA.64x128x16.F32 R24, gdesc[UR8].tnspA, R24, gsb0 ;  /* 0x21e00000081879f0 */ /* 0x000fe20008000818 */
        /* <DEDUP_REMOVED lines=13> */
[----:B------:R-:W-:Y:S03]  /*1990*/  HGMMA.64x128x16.F32 R24, gdesc[UR8].tnspA, R24, gsb0 ;  /* 0x21e00000081879f0 */ /* 0x000fe60008000818 */
[----:B------:R-:W-:Y:S02]  /*19a0*/  WARPGROUP.DEPBAR.LE gsb0, 0x0 ;  /* 0x00008000000079c5 */ /* 0x000fe40000010000 */
[----:B------:R-:W-:Y:S05]  /*19b0*/  @!P2 BRA `(.L_x_22) ;  /* 0x000000040028a947 */ /* 0x000fea0003800000 */
[----:B------:R-:W-:Y:S01]  /*19c0*/  UIADD3 UR5, UR41, 0x1, URZ ;  /* 0x0000000129057890 */ /* 0x000fe2000fffe03f */
[----:B01----:R-:W-:Y:S02]  /*19d0*/  IMAD.U32 R0, RZ, RZ, UR44 ;  /* 0x0000002cff007e24 */ /* 0x003fe4000f8e00ff */
[----:B------:R-:W-:Y:S01]  /*19e0*/  IMAD.U32 R3, RZ, RZ, UR41 ;  /* 0x00000029ff037e24 */ /* 0x000fe2000f8e00ff */
[----:B------:R-:W-:-:S04]  /*19f0*/  UISETP.NE.AND UP0, UPT, UR5, 0x6, UPT ;  /* 0x000000060500788c */ /* 0x000fc8000bf05270 */
[----:B------:R-:W-:Y:S02]  /*1a00*/  USEL UR6, URZ, 0x1, UP0 ;  /* 0x000000013f067887 */ /* 0x000fe40008000000 */
[----:B------:R-:W-:Y:S02]  /*1a10*/  USEL UR5, UR5, URZ, UP0 ;  /* 0x0000003f05057287 */ /* 0x000fe40008000000 */
[----:B------:R-:W-:-:S06]  /*1a20*/  ULOP3.LUT UR6, UR40, UR6, URZ, 0x3c, !UPT ;  /* 0x0000000628067292 */ /* 0x000fcc000f8e3c3f */
[----:B------:R-:W-:-:S07]  /*1a30*/  IMAD.U32 R7, RZ, RZ, UR6 ;  /* 0x00000006ff077e24 */ /* 0x000fce000f8e00ff */
.L_x_29:
[----:B------:R-:W-:Y:S05]  /*1a40*/  @!P0 BRA `(.L_x_23) ;  /* 0x0000000000048947 */ /* 0x000fea0003800000 */
[----:B------:R-:W-:Y:S01]  /*1a50*/  BPT.TRAP 0x1 ;  /* 0x000000040000795c */ /* 0x000fe20000300000 */
.L_x_23:
[----:B------:R-:W0:Y:S01]  /*1a60*/  S2UR UR7, SR_CgaCtaId ;  /* 0x00000000000779c3 */ /* 0x000e220000008800 */
[----:B------:R-:W-:Y:S01]  /*1a70*/  UMOV UR6, 0x400 ;  /* 0x0000040000067882 */ /* 0x000fe20000000000 */
[----:B------:R-:W-:Y:S01]  /*1a80*/  IMAD.U32 R5, RZ, RZ, UR5 ;  /* 0x00000005ff057e24 */ /* 0x000fe2000f8e00ff */
[----:B------:R-:W-:Y:S01]  /*1a90*/  SHF.L.U32 R4, R7, 0x1f, RZ ;  /* 0x0000001f07047819 */ /* 0x000fe200000006ff */
[----:B0-----:R-:W-:-:S06]  /*1aa0*/  ULEA UR6, UR7, UR6, 0x18 ;  /* 0x0000000607067291 */ /* 0x001fcc000f8ec03f */
[----:B------:R-:W-:-:S04]  /*1ab0*/  IMAD.U32 R6, RZ, RZ, UR6 ;  /* 0x00000006ff067e24 */ /* 0x000fc8000f8e00ff */
[----:B------:R-:W-:-:S04]  /*1ac0*/  IMAD R5, R5, 0x8, R6 ;  /* 0x0000000805057824 */ /* 0x000fc800078e0206 */
[----:B------:R0:W1:Y:S01]  /*1ad0*/  SYNCS.PHASECHK.TRANS64.TRYWAIT P1, [R5+URZ], R4 ;  /* 0x00000004050075a7 */ /* 0x000062000802017f */
[----:B------:R-:W-:Y:S05]  /*1ae0*/  @!P0 BRA `(.L_x_24) ;  /* 0x0000000000048947 */ /* 0x000fea0003800000 */
[----:B------:R-:W-:Y:S01]  /*1af0*/  BPT.TRAP 0x1 ;  /* 0x000000040000795c */ /* 0x000fe20000300000 */
.L_x_24:
[----:B-1----:R-:W-:Y:S05]  /*1b00*/  @P1 BRA `(.L_x_25) ;  /* 0x0000000000081947 */ /* 0x002fea0003800000 */
[----:B------:R-:W1:Y:S02]  /*1b10*/  SYNCS.PHASECHK.TRANS64.TRYWAIT P1, [R5+URZ], R4 ;  /* 0x00000004050075a7 */ /* 0x000e64000802017f */
[----:B-1----:R-:W-:Y:S05]  /*1b20*/  @!P1 BRA `(.L_x_26) ;  /* 0x0000006000ec9947 */ /* 0x002fea0003800000 */
.L_x_25:
[----:B------:R-:W-:Y:S01]  /*1b30*/  ULEA UR6, UR5, UR45, 0xa ;  /* 0x0000002d05067291 */ /* 0x000fe2000f8e503f */
[----:B------:R-:W-:Y:S01]  /*1b40*/  WARPGROUP.ARRIVE ;  /* 0x00000000000079c5 */ /* 0x000fe20000000000 */
[----:B------:R-:W-:Y:S01]  /*1b50*/  ULEA UR7, UR5, UR4, 0xa ;  /* 0x0000000405077291 */ /* 0x000fe2000f8e503f */
[----:B------:R-:W-:Y:S01]  /*1b60*/  UMOV UR9, 0x40000040 ;  /* 0x4000004000097882 */ /* 0x000fe20000000000 */
[----:B------:R-:W-:-:S03]  /*1b70*/  UMOV UR11, 0x40000040 ;  /* 0x40000040000b7882 */ /* 0x000fc60000000000 */
[----:B------:R-:W-:Y:S02]  /*1b80*/  UMOV UR8, UR6 ;  /* 0x0000000600087c82 */ /* 0x000fe40008000000 */
[----:B------:R-:W-:Y:S02]  /*1b90*/  UMOV UR10, UR7 ;  /* 0x00000007000a7c82 */ /* 0x000fe40008000000 */
[----:B------:R-:W-:Y:S01]  /*1ba0*/  HGMMA.64x128x16.F32 R24, gdesc[UR8].tnspA, R24, gsb0 ;  /* 0x21e00000081879f0 */ /* 0x000fe20008000818 */
[----:B------:R-:W-:Y:S02]  /*1bb0*/  UIADD3 UR8, UR6, 0x80, URZ ;  /* 0x0000008006087890 */ /* 0x000fe4000fffe03f */
[----:B------:R-:W-:Y:S01]  /*1bc0*/  UIADD3 UR10, UR7, 0x2, URZ ;  /* 0x00000002070a7890 */ /* 0x000fe2000fffe03f */
[----:B------:R-:W-:Y:S01]  /*1bd0*/  UMOV UR9, 0x40000040 ;  /* 0x4000004000097882 */ /* 0x000fe20000000000 */
[----:B------:R-:W-:Y:S01]  /*1be0*/  UMOV UR11, 0x40000040 ;  /* 0x40000040000b7882 */ /* 0x000fe20000000000 */
[----:B------:R-:W-:-:S02]  /*1bf0*/  WARPGROUP.DEPBAR.LE gsb0, 0x0 ;  /* 0x00008000000079c5 */ /* 0x000fc40000010000 */
        /* <DEDUP_REMOVED lines=18> */
[----:B------:R-:W-:Y:S01]  /*1d20*/  BPT.TRAP 0x1 ;  /* 0x000000040000795c */ /* 0x000fe20000300000 */
.L_x_27:
[----:B------:R-:W-:-:S13]  /*1d30*/  ISETP.NE.AND P1, PT, R102, RZ, PT ;  /* 0x000000ff6600720c */ /* 0x000fda0003f25270 */
[----:B01----:R-:W-:-:S04]  /*1d40*/  @P1 IMAD R4, R3, 0x8, R6 ;  /* 0x0000000803041824 */ /* 0x003fc800078e0206 */
[----:B------:R-:W-:-:S05]  /*1d50*/  @P1 VIADD R4, R4, 0x30 ;  /* 0x0000003004041836 */ /* 0x000fca0000000000 */
[----:B------:R-:W-:-:S04]  /*1d60*/  @P1 PRMT R4, R19, 0x654, R4 ;  /* 0x0000065413041816 */ /* 0x000fc80000000004 */
[----:B------:R0:W-:Y:S01]  /*1d70*/  @P1 SYNCS.ARRIVE.TRANS64.RED.A1T0 RZ, [R4+URZ], RZ ;  /* 0x000000ff04ff19a7 */ /* 0x0001e2000810043f */
[----:B------:R-:W-:-:S13]  /*1d80*/  ISETP.GT.U32.AND P1, PT, R18, 0x1, PT ;  /* 0x000000011200780c */ /* 0x000fda0003f24070 */
[----:B0-----:R-:W-:Y:S05]  /*1d90*/  @P1 BRA `(.L_x_28) ;  /* 0x0000000000041947 */ /* 0x001fea0003800000 */
[----:B------:R-:W-:Y:S01]  /*1da0*/  BPT.TRAP 0x1 ;  /* 0x000000040000795c */ /* 0x000fe20000300000 */
.L_x_28:
[----:B------:R-:W-:Y:S01]  /*1db0*/  UIADD3 UR5, UR5, 0x1, URZ ;  /* 0x0000000105057890 */ /* 0x000fe2000fffe03f */
[C---:B------:R-:W-:Y:S01]  /*1dc0*/  ISETP.GT.AND P2, PT, R0.reuse, 0x1, PT ;  /* 0x000000010000780c */ /* 0x040fe20003f44270 */
[----:B------:R-:W-:Y:S02]  /*1dd0*/  VIADD R3, R3, 0x1 ;  /* 0x0000000103037836 */ /* 0x000fe40000000000 */
[----:B------:R-:W-:Y:S01]  /*1de0*/  UISETP.NE.AND UP0, UPT, UR5, 0x6, UPT ;  /* 0x000000060500788c */ /* 0x000fe2000bf05270 */
[----:B------:R-:W-:Y:S02]  /*1df0*/  VIADD R0, R0, 0xffffffff ;  /* 0xffffffff00007836 */ /* 0x000fe40000000000 */
[C---:B------:R-:W-:Y:S01]  /*1e00*/  ISETP.NE.AND P1, PT, R3.reuse, 0x6, PT ;  /* 0x000000060300780c */ /* 0x040fe20003f25270 */
[----:B------:R-:W-:Y:S02]  /*1e10*/  USEL UR6, URZ, 0x1, UP0 ;  /* 0x000000013f067887 */ /* 0x000fe40008000000 */
[----:B------:R-:W-:Y:S01]  /*1e20*/  USEL UR5, UR5, URZ, UP0 ;  /* 0x0000003f05057287 */ /* 0x000fe20008000000 */
[----:B------:R-:W-:-:S03]  /*1e30*/  SEL R3, R3, RZ, P1 ;  /* 0x000000ff03037207 */ /* 0x000fc60000800000 */
[----:B------:R-:W-:Y:S01]  /*1e40*/  LOP3.LUT R7, R7, UR6, RZ, 0x3c, !PT ;  /* 0x0000000607077c12 */ /* 0x000fe2000f8e3cff */
[----:B------:R-:W-:Y:S07]  /*1e50*/  @P2 BRA `(.L_x_29) ;  /* 0xfffffff800f82947 */ /* 0x000fee000383ffff */
.L_x_22:
[----:B01----:R-:W0:Y:S02]  /*1e60*/  LDC R0, c[0x0][0x28c] ;  /* 0x0000a300ff007b82 */ /* 0x003e240000000800 */
[----:B0-----:R-:W-:-:S13]  /*1e70*/  ISETP.GE.AND P1, PT, R0, 0x1, PT ;  /* 0x000000010000780c */ /* 0x001fda0003f26270 */
[----:B------:R-:W-:Y:S05]  /*1e80*/  @!P1 BRA `(.L_x_30) ;  /* 0x0000000000449947 */ /* 0x000fea0003800000 */
[----:B------:R-:W-:Y:S05]  /*1e90*/  @!P0 BRA `(.L_x_31) ;  /* 0x0000000000048947 */ /* 0x000fea0003800000 */
[----:B------:R-:W-:Y:S01]  /*1ea0*/  BPT.TRAP 0x1 ;  /* 0x000000040000795c */ /* 0x000fe20000300000 */
.L_x_31:
[----:B------:R-:W-:-:S13]  /*1eb0*/  ISETP.NE.AND P0, PT, R102, RZ, PT ;  /* 0x000000ff6600720c */ /* 0x000fda0003f05270 */
[----:B------:R-:W-:-:S05]  /*1ec0*/  VOTEU.ANY UP0, P0 ;  /* 0x00000000003f7886 */ /* 0x000fca0000000100 */
[----:B------:R-:W-:-:S06]  /*1ed0*/  @UP0 UIADD3 UR4, UR44, UR41, URZ ;  /* 0x000000292c040290 */ /* 0x000fcc000fffe03f */
[----:B------:R-:W-:Y:S02]  /*1ee0*/  IMAD.U32 R4, RZ, RZ, UR4 ;  /* 0x00000004ff047e24 */ /* 0x000fe4000f8e00ff */
[----:B------:R-:W-:Y:S02]  /*1ef0*/  IMAD.U32 R3, RZ, RZ, UR4 ;  /* 0x00000004ff037e24 */ /* 0x000fe4000f8e00ff */
[----:B------:R-:W-:-:S05]  /*1f00*/  @P0 IMAD.WIDE.U32 R4, R4, -0x55555555, RZ ;  /* 0xaaaaaaab04040825 */ /* 0x000fca00078e00ff */
[----:B------:R-:W-:-:S05]  /*1f10*/  @P0 SHF.R.U32.HI R0, RZ, 0x2, R5 ;  /* 0x00000002ff000819 */ /* 0x000fca0000011605 */
[----:B------:R-:W-:-:S04]  /*1f20*/  @P0 IMAD R0, R0, -0x6, R3 ;  /* 0xfffffffa00000824 */ /* 0x000fc800078e0203 */
[----:B------:R-:W-:-:S04]  /*1f30*/  @P0 IMAD R0, R0, 0x8, R6 ;  /* 0x0000000800000824 */ /* 0x000fc800078e0206 */
[----:B------:R-:W-:-:S05]  /*1f40*/  @P0 VIADD R0, R0, 0x30 ;  /* 0x0000003000000836 */ /* 0x000fca0000000000 */
[----:B------:R-:W-:-:S04]  /*1f50*/  @P0 PRMT R0, R19, 0x654, R0 ;  /* 0x0000065413000816 */ /* 0x000fc80000000000 */
[----:B------:R0:W-:Y:S01]  /*1f60*/  @P0 SYNCS.ARRIVE.TRANS64.RED.A1T0 RZ, [R0+URZ], RZ ;  /* 0x000000ff00ff09a7 */ /* 0x0001e2000810043f */
[----:B------:R-:W-:-:S13]  /*1f70*/  ISETP.GT.U32.AND P0, PT, R18, 0x1, PT ;  /* 0x000000011200780c */ /* 0x000fda0003f04070 */
[----:B0-----:R-:W-:Y:S05]  /*1f80*/  @P0 BRA `(.L_x_30) ;  /* 0x0000000000040947 */ /* 0x001fea0003800000 */
[----:B------:R-:W-:Y:S01]  /*1f90*/  BPT.TRAP 0x1 ;  /* 0x000000040000795c */ /* 0x000fe20000300000 */
.L_x_30:
[----:B------:R-:W-:Y:S01]  /*1fa0*/  IMAD.SHL.U32 R3, R100, 0x80, RZ ;  /* 0x0000008064037824 */ /* 0x000fe200078e00ff */
[----:B------:R-:W-:Y:S01]  /*1fb0*/  UIADD3 UR41, UR43, UR41, URZ ;  /* 0x000000292b297290 */ /* 0x000fe2000fffe03f */
[----:B------:R-:W-:Y:S01]  /*1fc0*/  SHF.R.S32.HI R13, RZ, 0x1f, R99 ;  /* 0x0000001fff0d7819 */ /* 0x000fe20000011463 */
[----:B------:R-:W-:Y:S01]  /*1fd0*/  UISETP.GE.U32.AND UP1, UPT, UR43, 0x6, UPT ;  /* 0x000000062b00788c */ /* 0x000fe2000bf26070 */
[----:B------:R-:W-:Y:S01]  /*1fe0*/  IMAD.SHL.U32 R7, R101, 0x80, RZ ;  /* 0x0000008065077824 */ /* 0x000fe200078e00ff */
[----:B------:R-:W-:Y:S01]  /*1ff0*/  ULDC UR7, c[0x0][0x288] ;  /* 0x0000a20000077ab9 */ /* 0x000fe20000000800 */
[C---:B------:R-:W-:Y:S01]  /*2000*/  LOP3.LUT R8, R3.reuse, 0x6, R94, 0xf8, !PT ;  /* 0x0000000603087812 */ /* 0x040fe200078ef85e */
[----:B------:R-:W-:Y:S01]  /*2010*/  UISETP.GT.U32.AND UP0, UPT, UR41, 0x5, UPT ;  /* 0x000000052900788c */ /* 0x000fe2000bf04070 */
[----:B------:R-:W-:Y:S01]  /*2020*/  ISETP.GE.AND P0, PT, R3, UR7, PT ;  /* 0x0000000703007c0c */ /* 0x000fe2000bf06270 */
[----:B------:R-:W-:Y:S01]  /*2030*/  ULDC.64 UR4, c[0x0][0x5d0] ;  /* 0x0001740000047ab9 */ /* 0x000fe20000000a00 */
[--C-:B------:R-:W-:Y:S01]  /*2040*/  SHF.R.S32.HI R9, RZ, 0x1f, R8.reuse ;  /* 0x0000001fff097819 */ /* 0x100fe20000011408 */
[----:B------:R-:W-:Y:S01]  /*2050*/  ULDC UR10, c[0x0][0x284] ;  /* 0x0000a100000a7ab9 */ /* 0x000fe20000000800 */
[----:B------:R-:W-:Y:S01]  /*2060*/  IMAD R0, R13, UR4, RZ ;  /* 0x000000040d007c24 */ /* 0x000fe2000f8e02ff */
[----:B------:R-:W-:Y:S01]  /*2070*/  UISETP.LT.U32.AND UP0, UPT, UR43, 0x6, UP0 ;  /* 0x000000062b00788c */ /* 0x000fe20008701070 */
[----:B------:R-:W-:Y:S01]  /*2080*/  ISETP.GE.OR P0, PT, R7, UR10, P0 ;  /* 0x0000000a07007c0c */ /* 0x000fe20008706670 */
[----:B------:R-:W-:Y:S01]  /*2090*/  IMAD.WIDE.U32 R4, R99, UR4, R8 ;  /* 0x0000000463047c25 */ /* 0x000fe2000f8e0008 */
[----:B------:R-:W-:Y:S01]  /*20a0*/  ULDC.64 UR8, c[0x0][0x5c8] ;  /* 0x0001720000087ab9 */ /* 0x000fe20000000a00 */
[----:B------:R-:W-:-:S02]  /*20b0*/  USEL UR6, URZ, 0x1, !UP0 ;  /* 0x000000013f067887 */ /* 0x000fc4000c000000 */
[----:B------:R-:W-:Y:S01]  /*20c0*/  IMAD R11, R99, UR5, R0 ;  /* 0x00000005630b7c24 */ /* 0x000fe2000f8e0200 */
[----:B------:R-:W-:Y:S01]  /*20d0*/  @UP1 UIMAD.WIDE.U32 UR4, UR41, -0x55555555, URZ ;  /* 0xaaaaaaab290418a5 */ /* 0x000fe2000f8e003f */
[----:B------:R-:W-:Y:S01]  /*20e0*/  IMAD.WIDE R100, R101, 0x80, R22 ;  /* 0x0000008065647825 */ /* 0x000fe200078e0216 */
[----:B------:R-:W-:Y:S02]  /*20f0*/  ULOP3.LUT UR40, UR40, UR6, URZ, 0x3c, !UPT ;  /* 0x0000000628287292 */ /* 0x000fe4000f8e3c3f */
[----:B------:R-:W-:Y:S01]  /*2100*/  @UP1 USHF.R.U32.HI UR4, URZ, 0x2, UR5 ;  /* 0x000000023f041899 */ /* 0x000fe20008011605 */
[----:B------:R-:W-:Y:S02]  /*2110*/  IMAD.IADD R5, R5, 0x1, R11 ;  /* 0x0000000105057824 */ /* 0x000fe400078e020b */
[----:B------:R-:W-:Y:S01]  /*2120*/  IMAD R11, R101, UR8, RZ ;  /* 0x00000008650b7c24 */ /* 0x000fe2000f8e02ff */
[----:B------:R-:W-:Y:S01]  /*2130*/  @UP1 ULOP3.LUT UR40, UR40, 0x1, UR4, 0x78, !UPT ;  /* 0x0000000128281892 */ /* 0x000fe2000f8e7804 */
[----:B------:R-:W-:-:S04]  /*2140*/  IMAD.WIDE.U32 R104, R100, UR8, R4 ;  /* 0x0000000864687c25 */ /* 0x000fc8000f8e0004 */
[----:B------:R-:W-:Y:S02]  /*2150*/  IMAD R11, R100, UR9, R11 ;  /* 0x00000009640b7c24 */ /* 0x000fe4000f8e020b */
[----:B------:R-:W-:Y:S01]  /*2160*/  IMAD.MOV.U32 R0, RZ, RZ, -0x1 ;  /* 0xffffffffff007424 */ /* 0x000fe200078e00ff */
[----:B------:R-:W-:Y:S06]  /*2170*/  @P0 BRA `(.L_x_32) ;  /* 0x0000004000040947 */ /* 0x000fec0003800000 */
[----:B-----5:R-:W-:Y:S01]  /*2180*/  FSETP.NEU.AND P1, PT, R89, RZ, PT ;  /* 0x000000ff5900720b */ /* 0x020fe20003f2d000 */
[----:B------:R-:W-:Y:S01]  /*2190*/  IMAD.IADD R4, R93, 0x1, -R3 ;  /* 0x000000015d047824 */ /* 0x000fe200078e0a03 */
[----:B------:R-:W-:Y:S01]  /*21a0*/  BSSY B0, `(.L_x_32) ;  /* 0x00003fe000007945 */ /* 0x000fe20003800000 */
[----:B------:R-:W-:Y:S02]  /*21b0*/  IMAD.IADD R3, R98, 0x1, -R7 ;  /* 0x0000000162037824 */ /* 0x000fe400078e0a07 */
[----:B------:R-:W-:Y:S01]  /*21c0*/  IMAD.IADD R115, R105, 0x1, R11 ;  /* 0x0000000169737824 */ /* 0x000fe200078e020b */
[----:B------:R-:W-:-:S04]  /*21d0*/  ISETP.GT.AND P0, PT, R4, RZ, PT ;  /* 0x000000ff0400720c */ /* 0x000fc80003f04270 */
[----:B------:R-:W-:-:S03]  /*21e0*/  ISETP.GT.AND P3, PT, R3, RZ, P0 ;  /* 0x000000ff0300720c */ /* 0x000fc60000764270 */
[----:B------:R-:W-:Y:S10]  /*21f0*/  @!P1 BRA `(.L_x_33) ;  /* 0x0000002c00289947 */ /* 0x000ff40003800000 */
[----:B------:R-:W0:Y:S01]  /*2200*/  LDC.64 R108, c[0x0][0x5b8] ;  /* 0x00016e00ff6c7b82 */ /* 0x000e220000000a00 */
[----:B------:R-:W-:-:S07]  /*2210*/  ULDC.64 UR4, c[0x0][0x5c0] ;  /* 0x0001700000047ab9 */ /* 0x000fce0000000a00 */
[----:B------:R-:W1:Y:S08]  /*2220*/  LDC.64 R110, c[0x0][0x5b0] ;  /* 0x00016c00ff6e7b82 */ /* 0x000e700000000a00 */
[----:B------:R-:W2:Y:S01]  /*2230*/  LDC.64 R112, c[0x0][0x5a8] ;  /* 0x00016a00ff707b82 */ /* 0x000ea20000000a00 */
[-C--:B0-----:R-:W-:Y:S02]  /*2240*/  IMAD R6, R13, R108.reuse, RZ ;  /* 0x0000006c0d067224 */ /* 0x081fe400078e02ff */
[----:B------:R-:W-:-:S04]  /*2250*/  IMAD.WIDE.U32 R106, R99, R108, R8 ;  /* 0x0000006c636a7225 */ /* 0x000fc800078e0008 */
[----:B------:R-:W-:Y:S02]  /*2260*/  IMAD R105, R99, R109, R6 ;  /* 0x0000006d63697224 */ /* 0x000fe400078e0206 */
[-C--:B-1----:R-:W-:Y:S02]  /*2270*/  IMAD R5, R101, R110.reuse, RZ ;  /* 0x0000006e65057224 */ /* 0x082fe400078e02ff */
[----:B------:R-:W-:Y:S02]  /*2280*/  IMAD.IADD R13, R107, 0x1, R105 ;  /* 0x000000016b0d7824 */ /* 0x000fe400078e0269 */
[----:B------:R-:W-:Y:S02]  /*2290*/  IMAD.MOV.U32 R12, RZ, RZ, R106 ;  /* 0x000000ffff0c7224 */ /* 0x000fe400078e006a */
[C---:B------:R-:W-:Y:S02]  /*22a0*/  IMAD R109, R100.reuse, R111, R5 ;  /* 0x0000006f646d7224 */ /* 0x040fe400078e0205 */
[----:B------:R-:W-:-:S04]  /*22b0*/  IMAD.WIDE.U32 R6, R100, R110, R12 ;  /* 0x0000006e64067225 */ /* 0x000fc800078e000c */
[----:B------:R-:W-:Y:S01]  /*22c0*/  IMAD.IADD R5, R7, 0x1, R109 ;  /* 0x0000000107057824 */ /* 0x000fe200078e026d */
[----:B--2---:R-:W-:-:S04]  /*22d0*/  LEA R14, P1, R6, R112, 0x1 ;  /* 0x00000070060e7211 */ /* 0x004fc800078208ff */
[----:B------:R-:W-:-:S05]  /*22e0*/  LEA.HI.X R15, R6, R113, R5, 0x1, P1 ;  /* 0x00000071060f7211 */ /* 0x000fca00008f0c05 */
[----:B------:R0:W2:Y:S01]  /*22f0*/  @P3 LDG.E.LTC128B.U16 R5, desc[UR38][R14.64] ;  /* 0x000000260e053981 */ /* 0x0000a2000c1e1520 */
[----:B------:R-:W-:Y:S01]  /*2300*/  IMAD.WIDE.U32 R6, R100, R110, R8 ;  /* 0x0000006e64067225 */ /* 0x000fe200078e0008 */
[----:B------:R-:W-:Y:S03]  /*2310*/  BSSY B1, `(.L_x_34) ;  /* 0x0000013000017945 */ /* 0x000fe60003800000 */
[----:B------:R-:W-:Y:S02]  /*2320*/  IMAD.IADD R7, R109, 0x1, R7 ;  /* 0x000000016d077824 */ /* 0x000fe400078e0207 */
[----:B------:R-:W-:Y:S01]  /*2330*/  IMAD.WIDE.U32 R20, R99, R108, R6 ;  /* 0x0000006c63147225 */ /* 0x000fe200078e0006 */
[----:B0-----:R-:W-:-:S03]  /*2340*/  SHF.L.U64.HI R15, R110, 0x3, R111 ;  /* 0x000000036e0f7819 */ /* 0x001fc6000001026f */
[----:B------:R-:W-:Y:S01]  /*2350*/  IMAD.IADD R7, R105, 0x1, R21 ;  /* 0x0000000169077824 */ /* 0x000fe200078e0215 */
[----:B------:R-:W-:Y:S01]  /*2360*/  LEA R6, P4, R20, R112, 0x1 ;  /* 0x0000007014067211 */ /* 0x000fe200078808ff */
[----:B------:R-:W-:-:S03]  /*2370*/  IMAD.SHL.U32 R14, R110, 0x8, RZ ;  /* 0x000000086e0e7824 */ /* 0x000fc600078e00ff */
[----:B------:R-:W-:Y:S01]  /*2380*/  LEA.HI.X R7, R20, R113, R7, 0x1, P4 ;  /* 0x0000007114077211 */ /* 0x000fe200020f0c07 */
[----:B--2---:R-:W-:-:S05]  /*2390*/  HADD2.F32 R10, -RZ, R5.H0_H0 ;  /* 0x20000005ff0a7230 */ /* 0x004fca0000004100 */
[----:B------:R-:W-:Y:S01]  /*23a0*/  FMUL R11, R10, R89 ;  /* 0x000000590a0b7220 */ /* 0x000fe20000400000 */
[----:B------:R-:W-:-:S03]  /*23b0*/  LEA R10, P1, R104, UR4, 0x1 ;  /* 0x00000004680a7c11 */ /* 0x000fc6000f8208ff */
[----:B------:R-:W-:Y:S01]  /*23c0*/  FFMA R24, R24, R88, R11 ;  /* 0x0000005818187223 */ /* 0x000fe2000000000b */
[----:B------:R-:W-:Y:S02]  /*23d0*/  LEA.HI.X R11, R104, UR5, R115, 0x1, P1 ;  /* 0x00000005680b7c11 */ /* 0x000fe400088f0c73 */
[----:B------:R-:W-:Y:S02]  /*23e0*/  ISETP.GT.AND P1, PT, R4, 0x1, PT ;  /* 0x000000010400780c */ /* 0x000fe40003f24270 */
[----:B------:R-:W-:Y:S02]  /*23f0*/  F2FP.F16.F32.PACK_AB R24, RZ, R24 ;  /* 0x00000018ff18723e */ /* 0x000fe400000000ff */
[----:B------:R-:W-:-:S03]  /*2400*/  ISETP.GT.AND P2, PT, R3, RZ, P1 ;  /* 0x000000ff0300720c */ /* 0x000fc60000f44270 */
[----:B------:R0:W-:Y:S10]  /*2410*/  @P3 STG.E.U16 desc[UR38][R10.64], R24 ;  /* 0x000000180a003986 */ /* 0x0001f4000c101526 */
[----:B------:R-:W-:Y:S05]  /*2420*/  @!P2 BRA `(.L_x_35) ;  /* 0x000000000004a947 */ /* 0x000fea0003800000 */
[----:B------:R1:W5:Y:S02]  /*2430*/  LDG.E.LTC128B.U16 R5, desc[UR38][R6.64+0x2] ;  /* 0x0000022606057981 */ /* 0x000364000c1e1520 */
.L_x_35:
[----:B------:R-:W-:Y:S05]  /*2440*/  BSYNC B1 ;  /* 0x0000000000017941 */ /* 0x000fea0003800000 */
.L_x_34:
[----:B-----5:R-:W-:Y:S01]  /*2450*/  HADD2.F32 R12, -RZ, R5.H0_H0 ;  /* 0x20000005ff0c7230 */ /* 0x020fe20000004100 */
[----:B------:R-:W-:Y:S01]  /*2460*/  ISETP.GT.AND P0, PT, R3, 0x8, P0 ;  /* 0x000000080300780c */ /* 0x000fe20000704270 */
[----:B------:R-:W-:Y:S01]  /*2470*/  IMAD.WIDE.U32 R20, R100, R110, R14 ;  /* 0x0000006e64147225 */ /* 0x000fe200078e000e */
[----:B0-----:R-:W-:-:S03]  /*2480*/  PRMT R24, R5, 0x7610, R24 ;  /* 0x0000761005187816 */ /* 0x001fc60000000018 */
[----:B------:R-:W-:Y:S01]  /*2490*/  FMUL R12, R12, R89 ;  /* 0x000000590c0c7220 */ /* 0x000fe20000400000 */
[----:B------:R-:W-:Y:S01]  /*24a0*/  IMAD.IADD R109, R109, 0x1, R21 ;  /* 0x000000016d6d7824 */ /* 0x000fe200078e0215 */
[----:B------:R-:W-:Y:S02]  /*24b0*/  IADD3 R106, P3, R106, R20, RZ ;  /* 0x000000146a6a7210 */ /* 0x000fe40007f7e0ff */
[----:B------:R-:W-:-:S03]  /*24c0*/  FFMA R12, R25, R88, R12 ;  /* 0x00000058190c7223 */ /* 0x000fc6000000000c */
[----:B------:R-:W-:Y:S01]  /*24d0*/  IMAD.X R13, R109, 0x1, R13, P3 ;  /* 0x000000016d0d7824 */ /* 0x000fe200018e060d */
[C---:B------:R-:W-:Y:S02]  /*24e0*/  LEA R14, P3, R106.reuse, R112, 0x1 ;  /* 0x000000706a0e7211 */ /* 0x040fe400078608ff */
[----:B------:R-:W-:Y:S02]  /*24f0*/  F2FP.F16.F32.PACK_AB R12, RZ, R12 ;  /* 0x0000000cff0c723e */ /* 0x000fe400000000ff */
[----:B------:R-:W-:Y:S02]  /*2500*/  LEA.HI.X R15, R106, R113, R13, 0x1, P3 ;  /* 0x000000716a0f7211 */ /* 0x000fe400018f0c0d */
[----:B------:R-:W-:-:S05]  /*2510*/  PRMT R21, R12, 0x7610, R21 ;  /* 0x000076100c157816 */ /* 0x000fca0000000015 */
[----:B------:R0:W-:Y:S04]  /*2520*/  @P2 STG.E.U16 desc[UR38][R10.64+0x2], R21 ;  /* 0x000002150a002986 */ /* 0x0001e8000c101526 */
[----:B------:R-:W2:Y:S01]  /*2530*/  @P0 LDG.E.LTC128B.U16 R24, desc[UR38][R14.64] ;  /* 0x000000260e180981 */ /* 0x000ea2000c1e1520 */
[----:B------:R-:W-:Y:S01]  /*2540*/  IADD3 R20, P2, R8, R20, RZ ;  /* 0x0000001408147210 */ /* 0x000fe20007f5e0ff */
[----:B------:R-:W-:Y:S01]  /*2550*/  BSSY B1, `(.L_x_36) ;  /* 0x0000011000017945 */ /* 0x000fe20003800000 */
[C---:B------:R-:W-:Y:S02]  /*2560*/  SHF.L.U64.HI R13, R90.reuse, 0x1, R91 ;  /* 0x000000015a0d7819 */ /* 0x040fe4000001025b */
[----:B------:R-:W-:Y:S01]  /*2570*/  ISETP.GT.AND P1, PT, R3, 0x8, P1 ;  /* 0x000000080300780c */ /* 0x000fe20000f24270 */
[----:B0-----:R-:W-:Y:S01]  /*2580*/  IMAD.X R21, R9, 0x1, R109, P2 ;  /* 0x0000000109157824 */ /* 0x001fe200010e066d */
[----:B------:R-:W-:Y:S01]  /*2590*/  LEA R12, P2, R90, R10, 0x1 ;  /* 0x0000000a5a0c7211 */ /* 0x000fe200078408ff */
[----:B------:R-:W-:-:S04]  /*25a0*/  IMAD.WIDE.U32 R20, R99, R108, R20 ;  /* 0x0000006c63147225 */ /* 0x000fc800078e0014 */
[----:B------:R-:W-:Y:S02]  /*25b0*/  IMAD.X R13, R13, 0x1, R11, P2 ;  /* 0x000000010d0d7824 */ /* 0x000fe400010e060b */
[----:B------:R-:W-:Y:S02]  /*25c0*/  IMAD.IADD R9, R105, 0x1, R21 ;  /* 0x0000000169097824 */ /* 0x000fe400078e0215 */
[----:B--2---:R-:W-:-:S05]  /*25d0*/  HADD2.F32 R8, -RZ, R24.H0_H0 ;  /* 0x20000018ff087230 */ /* 0x004fca0000004100 */
[----:B------:R-:W-:Y:S01]  /*25e0*/  FMUL R5, R8, R89 ;  /* 0x0000005908057220 */ /* 0x000fe20000400000 */
[----:B------:R-:W-:-:S03]  /*25f0*/  LEA R8, P3, R20, R112, 0x1 ;  /* 0x0000007014087211 */ /* 0x000fc600078608ff */
[----:B------:R-:W-:Y:S01]  /*2600*/  FFMA R5, R26, R88, R5 ;  /* 0x000000581a057223 */ /* 0x000fe20000000005 */
[----:B------:R-:W-:-:S04]  /*2610*/  LEA.HI.X R9, R20, R113, R9, 0x1, P3 ;  /* 0x0000007114097211 */ /* 0x000fc800018f0c09 */
[----:B------:R-:W-:-:S05]  /*2620*/  F2FP.F16.F32.PACK_AB R5, RZ, R5 ;  /* 0x00000005ff05723e */ /* 0x000fca00000000ff */
[----:B------:R0:W-:Y:S01]  /*2630*/  @P0 STG.E.U16 desc[UR38][R12.64], R5 ;  /* 0x000000050c000986 */ /* 0x0001e2000c101526 */
[----:B------:R-:W-:Y:S05]  /*2640*/  @!P1 BRA `(.L_x_37) ;  /* 0x0000000000049947 */ /* 0x000fea0003800000 */
[----:B------:R2:W5:Y:S02]  /*2650*/  LDG.E.LTC128B.U16 R24, desc[UR38][R8.64+0x2] ;  /* 0x0000022608187981 */ /* 0x000564000c1e1520 */
.L_x_37:
[----:B------:R-:W-:Y:S05]  /*2660*/  BSYNC B1 ;  /* 0x0000000000017941 */ /* 0x000fea0003800000 */
.L_x_36:
[----:B-----5:R-:W-:Y:S01]  /*2670*/  HADD2.F32 R14, -RZ, R24.H0_H0 ;  /* 0x20000018ff0e7230 */ /* 0x020fe20000004100 */
[----:B------:R-:W-:Y:S01]  /*2680*/  ISETP.GT.AND P0, PT, R4, 0x8, PT ;  /* 0x000000080400780c */ /* 0x000fe20003f04270 */
[----:B------:R-:W-:Y:S03]  /*2690*/  BSSY B1, `(.L_x_38) ;  /* 0x0000008000017945 */ /* 0x000fe60003800000 */
[----:B------:R-:W-:Y:S01]  /*26a0*/  FMUL R14, R14, R89 ;  /* 0x000000590e0e7220 */ /* 0x000fe20000400000 */
[----:B------:R-:W-:-:S03]  /*26b0*/  ISETP.GT.AND P2, PT, R3, RZ, P0 ;  /* 0x000000ff0300720c */ /* 0x000fc60000744270 */
[----:B------:R-:W-:-:S05]  /*26c0*/  FFMA R14, R27, R88, R14 ;  /* 0x000000581b0e7223 */ /* 0x000fca000000000e */
[----:B------:R-:W-:-:S05]  /*26d0*/  F2FP.F16.F32.PACK_AB R14, RZ, R14 ;  /* 0x0000000eff0e723e */ /* 0x000fca00000000ff */
[----:B------:R3:W-:Y:S01]  /*26e0*/  @P1 STG.E.U16 desc[UR38][R12.64+0x2], R14 ;  /* 0x0000020e0c001986 */ /* 0x0007e2000c101526 */
[----:B------:R-:W-:Y:S05]  /*26f0*/  @!P2 BRA `(.L_x_39) ;  /* 0x000000000004a947 */ /* 0x000fea0003800000 */
[----:B------:R4:W5:Y:S02]  /*2700*/  LDG.E.LTC128B.U16 R24, desc[UR38][R6.64+0x10] ;  /* 0x0000102606187981 */ /* 0x000964000c1e1520 */
.L_x_39:
[----:B------:R-:W-:Y:S05]  /*2710*/  BSYNC B1 ;  /* 0x0000000000017941 */ /* 0x000fea0003800000 */
.L_x_38:
[----:B---3-5:R-:W-:Y:S01]  /*2720*/  HADD2.F32 R14, -RZ, R24.H0_H0 ;  /* 0x20000018ff0e7230 */ /* 0x028fe20000004100 */
[----:B------:R-:W-:Y:S01]  /*2730*/  ISETP.GT.AND P1, PT, R4, 0x9, PT ;  /* 0x000000090400780c */ /* 0x000fe20003f24270 */
[----:B------:R-:W-:Y:S03]  /*2740*/  BSSY B1, `(.L_x_40) ;  /* 0x0000008000017945 */ /* 0x000fe60003800000 */
[----:B0-----:R-:W-:Y:S01]  /*2750*/  FMUL R5, R14, R89 ;  /* 0x000000590e057220 */ /* 0x001fe20000400000 */
[----:B------:R-:W-:-:S03]  /*2760*/  ISETP.GT.AND P3, PT, R3, RZ, P1 ;  /* 0x000000ff0300720c */ /* 0x000fc60000f64270 */
[----:B------:R-:W-:-:S05]  /*2770*/  FFMA R5, R28, R88, R5 ;  /* 0x000000581c057223 */ /* 0x000fca0000000005 */
[----:B------:R-:W-:-:S05]  /*2780*/  F2FP.F16.F32.PACK_AB R5, RZ, R5 ;  /* 0x00000005ff05723e */ /* 0x000fca00000000ff */
[----:B------:R0:W-:Y:S01]  /*2790*/  @P2 STG.E.U16 desc[UR38][R10.64+0x10], R5 ;  /* 0x000010050a002986 */ /* 0x0001e2000c101526 */
[----:B------:R-:W-:Y:S05]  /*27a0*/  @!P3 BRA `(.L_x_41) ;  /* 0x000000000004b947 */ /* 0x000fea0003800000 */
[----:B------:R3:W5:Y:S02]  /*27b0*/  LDG.E.LTC128B.U16 R24, desc[UR38][R6.64+0x12] ;  /* 0x0000122606187981 */ /* 0x000764000c1e1520 */
.L_x_41:
[----:B------:R-:W-:Y:S05]  /*27c0*/  BSYNC B1 ;  /* 0x0000000000017941 */ /* 0x000fea0003800000 */
.L_x_40:
[----:B-----5:R-:W-:Y:S01]  /*27d0*/  HADD2.F32 R14, -RZ, R24.H0_H0 ;  /* 0x20000018ff0e7230 */ /* 0x020fe20000004100 */
[----:B------:R-:W-:Y:S01]  /*27e0*/  ISETP.GT.AND P0, PT, R3, 0x8, P0 ;  /* 0x000000080300780c */ /* 0x000fe20000704270 */
[----:B------:R-:W-:Y:S03]  /*27f0*/  BSSY B1, `(.L_x_42) ;  /* 0x0000007000017945 */ /* 0x000fe60003800000 */
[----:B------:R-:W-:-:S04]  /*2800*/  FMUL R14, R14, R89 ;  /* 0x000000590e0e7220 */ /* 0x000fc80000400000 */
[----:B------:R-:W-:-:S05]  /*2810*/  FFMA R14, R29, R88, R14 ;  /* 0x000000581d0e7223 */ /* 0x000fca000000000e */
[----:B------:R-:W-:-:S05]  /*2820*/  F2FP.F16.F32.PACK_AB R14, RZ, R14 ;  /* 0x0000000eff0e723e */ /* 0x000fca00000000ff */
[----:B------:R0:W-:Y:S01]  /*2830*/  @P3 STG.E.U16 desc[UR38][R10.64+0x12], R14 ;  /* 0x0000120e0a003986 */ /* 0x0001e2000c101526 */
[----:B------:R-:W-:Y:S05]  /*2840*/  @!P0 BRA `(.L_x_43) ;  /* 0x0000000000048947 */ /* 0x000fea0003800000 */
[----:B------:R0:W5:Y:S02]  /*2850*/  LDG.E.LTC128B.U16 R24, desc[UR38][R8.64+0x10] ;  /* 0x0000102608187981 */ /* 0x000164000c1e1520 */
.L_x_43:
[----:B------:R-:W-:Y:S05]  /*2860*/  BSYNC B1 ;  /* 0x0000000000017941 */ /* 0x000fea0003800000 */
.L_x_42:
[----:B0----5:R-:W-:Y:S01]  /*2870*/  HADD2.F32 R14, -RZ, R24.H0_H0 ;  /* 0x20000018ff0e7230 */ /* 0x021fe20000004100 */
        /* <DEDUP_REMOVED lines=8> */
.L_x_45:
[----:B------:R-:W-:Y:S05]  /*2900*/  BSYNC B1 ;  /* 0x0000000000017941 */ /* 0x000fea0003800000 */
.L_x_44:
        /* <DEDUP_REMOVED lines=10> */
.L_x_47:
[----:B------:R-:W-:Y:S05]  /*29b0*/  BSYNC B1 ;  /* 0x0000000000017941 */ /* 0x000fea0003800000 */
.L_x_46:
[----:B0----5:R-:W-:Y:S01]  /*29c0*/  HADD2.F32 R14, -RZ, R24.H0_H0 ;  /* 0x20000018ff0e7230 */ /* 0x021fe20000004100 */
        /* <DEDUP_REMOVED lines=9> */
.L_x_49:
[----:B------:R-:W-:Y:S05]  /*2a60*/  BSYNC B1 ;  /* 0x0000000000017941 */ /* 0x000fea0003800000 */
.L_x_48:
        /* <DEDUP_REMOVED lines=9> */
.L_x_51:
[----:B------:R-:W-:Y:S05]  /*2b00*/  BSYNC B1 ;  /* 0x0000000000017941 */ /* 0x000fea0003800000 */
.L_x_50:
        /* <DEDUP_REMOVED lines=9> */
.L_x_53:
[----:B------:R-:W-:Y:S05]  /*2ba0*/  BSYNC B1 ;  /* 0x0000000000017941 */ /* 0x000fea0003800000 */
.L_x_52:
        /* <DEDUP_REMOVED lines=10> */
.L_x_55:
[----:B------:R-:W-:Y:S05]  /*2c50*/  BSYNC B1 ;  /* 0x0000000000017941 */ /* 0x000fea0003800000 */
.L_x_54:
        /* <DEDUP_REMOVED lines=10> */
.L_x_57:
[----:B------:R-:W-:Y:S05]  /*2d00*/  BSYNC B1 ;  /* 0x0000000000017941 */ /* 0x000fea0003800000 */
.L_x_56:
        /* <DEDUP_REMOVED lines=9> */
.L_x_59:
[----:B------:R-:W-:Y:S05]  /*2da0*/  BSYNC B1 ;  /* 0x0000000000017941 */ /* 0x000fea0003800000 */
.L_x_58:
        /* <DEDUP_REMOVED lines=9> */
.L_x_61:
[----:B------:R-:W-:Y:S05]  /*2e40*/  BSYNC B1 ;  /* 0x0000000000017941 */ /* 0x000fea0003800000 */
.L_x_60:
        /* <DEDUP_REMOVED lines=10> */
.L_x_63:
[----:B------:R-:W-:Y:S05]  /*2ef0*/  BSYNC B1 ;  /* 0x0000000000017941 */ /* 0x000fea0003800000 */
.L_x_62:
        /* <DEDUP_REMOVED lines=10> */
.L_x_65:
[----:B------:R-:W-:Y:S05]  /*2fa0*/  BSYNC B1 ;  /* 0x0000000000017941 */ /* 0x000fea0003800000 */
.L_x_64:
        /* <DEDUP_REMOVED lines=9> */
.L_x_67:
[----:B------:R-:W-:Y:S05]  /*3040*/  BSYNC B1 ;  /* 0x0000000000017941 */ /* 0x000fea0003800000 */
.L_x_66:
        /* <DEDUP_REMOVED lines=9> */
.L_x_69:
[----:B------:R-:W-:Y:S05]  /*30e0*/  BSYNC B1 ;  /* 0x0000000000017941 */ /* 0x000fea0003800000 */
.L_x_68:
        /* <DEDUP_REMOVED lines=10> */
.L_x_71:
[----:B------:R-:W-:Y:S05]  /*3190*/  BSYNC B1 ;  /* 0x0000000000017941 */ /* 0x000fea0003800000 */
.L_x_70:
        /* <DEDUP_REMOVED lines=10> */
.L_x_73:
[----:B------:R-:W-:Y:S05]  /*3240*/  BSYNC B1 ;  /* 0x0000000000017941 */ /* 0x000fea0003800000 */
.L_x_72:
        /* <DEDUP_REMOVED lines=9> */
.L_x_75:
[----:B------:R-:W-:Y:S05]  /*32e0*/  BSYNC B1 ;  /* 0x0000000000017941 */ /* 0x000fea0003800000 */
.L_x_74:
        /* <DEDUP_REMOVED lines=9> */
.L_x_77:
[----:B------:R-:W-:Y:S05]  /*3380*/  BSYNC B1 ;  /* 0x0000000000017941 */ /* 0x000fea0003800000 */
.L_x_76:
        /* <DEDUP_REMOVED lines=10> */
.L_x_79:
[----:B------:R-:W-:Y:S05]  /*3430*/  BSYNC B1 ;  /* 0x0000000000017941 */ /* 0x000fea0003800000 */
.L_x_78:
        /* <DEDUP_REMOVED lines=10> */
.L_x_81:
[----:B------:R-:W-:Y:S05]  /*34e0*/  BSYNC B1 ;  /* 0x0000000000017941 */ /* 0x000fea0003800000 */
.L_x_80:
        /* <DEDUP_REMOVED lines=9> */
.L_x_83:
[----:B------:R-:W-:Y:S05]  /*3580*/  BSYNC B1 ;  /* 0x0000000000017941 */ /* 0x000fea0003800000 */
.L_x_82:
        /* <DEDUP_REMOVED lines=9> */
.L_x_85:
[----:B------:R-:W-:Y:S05]  /*3620*/  BSYNC B1 ;  /* 0x0000000000017941 */ /* 0x000fea0003800000 */
.L_x_84:
        /* <DEDUP_REMOVED lines=10> */
.L_x_87:
[----:B------:R-:W-:Y:S05]  /*36d0*/  BSYNC B1 ;  /* 0x0000000000017941 */ /* 0x000fea0003800000 */
.L_x_86:
        /* <DEDUP_REMOVED lines=10> */
.L_x_89:
[----:B------:R-:W-:Y:S05]  /*3780*/  BSYNC B1 ;  /* 0x0000000000017941 */ /* 0x000fea0003800000 */
.L_x_88:
        /* <DEDUP_REMOVED lines=9> */
.L_x_91:
[----:B------:R-:W-:Y:S05]  /*3820*/  BSYNC B1 ;  /* 0x0000000000017941 */ /* 0x000fea0003800000 */
.L_x_90:
        /* <DEDUP_REMOVED lines=9> */
.L_x_93:
[----:B------:R-:W-:Y:S05]  /*38c0*/  BSYNC B1 ;  /* 0x0000000000017941 */ /* 0x000fea0003800000 */
.L_x_92:
        /* <DEDUP_REMOVED lines=10> */
.L_x_95:
[----:B------:R-:W-:Y:S05]  /*3970*/  BSYNC B1 ;  /* 0x0000000000017941 */ /* 0x000fea0003800000 */
.L_x_94:
        /* <DEDUP_REMOVED lines=10> */
.L_x_97:
[----:B------:R-:W-:Y:S05]  /*3a20*/  BSYNC B1 ;  /* 0x0000000000017941 */ /* 0x000fea0003800000 */
.L_x_96:
        /* <DEDUP_REMOVED lines=9> */
.L_x_99:
[----:B------:R-:W-:Y:S05]  /*3ac0*/  BSYNC B1 ;  /* 0x0000000000017941 */ /* 0x000fea0003800000 */
.L_x_98:
        /* <DEDUP_REMOVED lines=9> */
.L_x_101:
[----:B------:R-:W-:Y:S05]  /*3b60*/  BSYNC B1 ;  /* 0x0000000000017941 */ /* 0x000fea0003800000 */
.L_x_100:
        /* <DEDUP_REMOVED lines=10> */
.L_x_103:
[----:B------:R-:W-:Y:S05]  /*3c10*/  BSYNC B1 ;  /* 0x0000000000017941 */ /* 0x000fea0003800000 */
.L_x_102:
        /* <DEDUP_REMOVED lines=10> */
.L_x_105:
[----:B------:R-:W-:Y:S05]  /*3cc0*/  BSYNC B1 ;  /* 0x0000000000017941 */ /* 0x000fea0003800000 */
.L_x_104:
        /* <DEDUP_REMOVED lines=9> */
.L_x_107:
[----:B------:R-:W-:Y:S05]  /*3d60*/  BSYNC B1 ;  /* 0x0000000000017941 */ /* 0x000fea0003800000 */
.L_x_106:
        /* <DEDUP_REMOVED lines=9> */
.L_x_109:
[----:B------:R-:W-:Y:S05]  /*3e00*/  BSYNC B1 ;  /* 0x0000000000017941 */ /* 0x000fea0003800000 */
.L_x_108:
        /* <DEDUP_REMOVED lines=10> */
.L_x_111:
[----:B------:R-:W-:Y:S05]  /*3eb0*/  BSYNC B1 ;  /* 0x0000000000017941 */ /* 0x000fea0003800000 */
.L_x_110:
        /* <DEDUP_REMOVED lines=10> */
.L_x_113:
[----:B------:R-:W-:Y:S05]  /*3f60*/  BSYNC B1 ;  /* 0x0000000000017941 */ /* 0x000fea0003800000 */
.L_x_112:
        /* <DEDUP_REMOVED lines=9> */
.L_x_115:
[----:B------:R-:W-:Y:S05]  /*4000*/  BSYNC B1 ;  /* 0x0000000000017941 */ /* 0x000fea0003800000 */
.L_x_114:
        /* <DEDUP_REMOVED lines=9> */
.L_x_117:
[----:B------:R-:W-:Y:S05]  /*40a0*/  BSYNC B1 ;  /* 0x0000000000017941 */ /* 0x000fea0003800000 */
.L_x_116:
        /* <DEDUP_REMOVED lines=10> */
.L_x_119:
[----:B------:R-:W-:Y:S05]  /*4150*/  BSYNC B1 ;  /* 0x0000000000017941 */ /* 0x000fea0003800000 */
.L_x_118:
        /* <DEDUP_REMOVED lines=10> */
.L_x_121:
[----:B------:R-:W-:Y:S05]  /*4200*/  BSYNC B1 ;  /* 0x0000000000017941 */ /* 0x000fea0003800000 */
.L_x_120:
        /* <DEDUP_REMOVED lines=9> */
.L_x_123:
[----:B------:R-:W-:Y:S05]  /*42a0*/  BSYNC B1 ;  /* 0x0000000000017941 */ /* 0x000fea0003800000 */
.L_x_122:
        /* <DEDUP_REMOVED lines=9> */
.L_x_125:
[----:B------:R-:W-:Y:S05]  /*4340*/  BSYNC B1 ;  /* 0x0000000000017941 */ /* 0x000fea0003800000 */
.L_x_124:
        /* <DEDUP_REMOVED lines=10> */
.L_x_127:
[----:B------:R-:W-:Y:S05]  /*43f0*/  BSYNC B1 ;  /* 0x0000000000017941 */ /* 0x000fea0003800000 */
.L_x_126:
        /* <DEDUP_REMOVED lines=10> */
.L_x_129:
[----:B------:R-:W-:Y:S05]  /*44a0*/  BSYNC B1 ;  /* 0x0000000000017941 */ /* 0x000fea0003800000 */
.L_x_128:
        /* <DEDUP_REMOVED lines=9> */
.L_x_131:
[----:B------:R-:W-:Y:S05]  /*4540*/  BSYNC B1 ;  /* 0x0000000000017941 */ /* 0x000fea0003800000 */
.L_x_130:
        /* <DEDUP_REMOVED lines=9> */
.L_x_133:
[----:B------:R-:W-:Y:S05]  /*45e0*/  BSYNC B1 ;  /* 0x0000000000017941 */ /* 0x000fea0003800000 */
.L_x_132:
        /* <DEDUP_REMOVED lines=10> */
.L_x_135:
[----:B------:R-:W-:Y:S05]  /*4690*/  BSYNC B1 ;  /* 0x0000000000017941 */ /* 0x000fea0003800000 */
.L_x_134:
        /* <DEDUP_REMOVED lines=10> */
.L_x_137:
[----:B------:R-:W-:Y:S05]  /*4740*/  BSYNC B1 ;  /* 0x0000000000017941 */ /* 0x000fea0003800000 */
.L_x_136:
        /* <DEDUP_REMOVED lines=9> */
.L_x_139:
[----:B------:R-:W-:Y:S05]  /*47e0*/  BSYNC B1 ;  /* 0x0000000000017941 */ /* 0x000fea0003800000 */
.L_x_138:
        /* <DEDUP_REMOVED lines=9> */
.L_x_141:
[----:B------:R-:W-:Y:S05]  /*4880*/  BSYNC B1 ;  /* 0x0000000000017941 */ /* 0x000fea0003800000 */
.L_x_140:
        /* <DEDUP_REMOVED lines=10> */
.L_x_143:
[----:B------:R-:W-:Y:S05]  /*4930*/  BSYNC B1 ;  /* 0x0000000000017941 */ /* 0x000fea0003800000 */
.L_x_142:
        /* <DEDUP_REMOVED lines=10> */
.L_x_145:
[----:B------:R-:W-:Y:S05]  /*49e0*/  BSYNC B1 ;  /* 0x0000000000017941 */ /* 0x000fea0003800000 */
.L_x_144:
        /* <DEDUP_REMOVED lines=9> */
.L_x_147:
[----:B------:R-:W-:Y:S05]  /*4a80*/  BSYNC B1 ;  /* 0x0000000000017941 */ /* 0x000fea0003800000 */
.L_x_146:
        /* <DEDUP_REMOVED lines=9> */
.L_x_149:
[----:B------:R-:W-:Y:S05]  /*4b20*/  BSYNC B1 ;  /* 0x0000000000017941 */ /* 0x000fea0003800000 */
.L_x_148:
        /* <DEDUP_REMOVED lines=10> */
.L_x_151:
[----:B------:R-:W-:Y:S05]  /*4bd0*/  BSYNC B1 ;  /* 0x0000000000017941 */ /* 0x000fea0003800000 */
.L_x_150:
[----:B0----5:R-:W-:Y:S01]  /*4be0*/  HADD2.F32 R14, -RZ, R24.H0_H0 ;  /* 0x20000018ff0e7230 */ /* 0x021fe20000004100 */
[----:B------:R-:W-:Y:S01]  /*4bf0*/  ISETP.GT.AND P1, PT, R4, 0x79, PT ;  /* 0x000000790400780c */ /* 0x000fe20003f24270 */
[----:B------:R-:W-:Y:S01]  /*4c00*/  @P2 IMAD.MOV.U32 R4, RZ, RZ, R10 ;  /* 0x000000ffff042224 */ /* 0x000fe200078e000a */
[----:B------:R-:W-:Y:S02]  /*4c10*/  BSSY B1, `(.L_x_152) ;  /* 0x000000a000017945 */ /* 0x000fe40003800000 */
[----:B------:R-:W-:Y:S01]  /*4c20*/  FMUL R5, R14, R89 ;  /* 0x000000590e057220 */ /* 0x000fe20000400000 */
[----:B------:R-:W-:-:S03]  /*4c30*/  ISETP.GT.AND P3, PT, R3, RZ, P1 ;  /* 0x000000ff0300720c */ /* 0x000fc60000f64270 */
[----:B------:R-:W-:-:S05]  /*4c40*/  FFMA R5, R84, R88, R5 ;  /* 0x0000005854057223 */ /* 0x000fca0000000005 */
[----:B------:R-:W-:-:S04]  /*4c50*/  F2FP.F16.F32.PACK_AB R5, RZ, R5 ;  /* 0x00000005ff05723e */ /* 0x000fc800000000ff */
[----:B------:R-:W-:Y:S01]  /*4c60*/  PRMT R14, R5, 0x7610, R14 ;  /* 0x00007610050e7816 */ /* 0x000fe2000000000e */
[----:B------:R-:W-:-:S05]  /*4c70*/  @P2 IMAD.MOV.U32 R5, RZ, RZ, R11 ;  /* 0x000000ffff052224 */ /* 0x000fca00078e000b */
[----:B------:R0:W-:Y:S01]  /*4c80*/  @P2 STG.E.U16 desc[UR38][R4.64+0xf0], R14 ;  /* 0x0000f00e04002986 */ /* 0x0001e2000c101526 */
[----:B------:R-:W-:Y:S05]  /*4c90*/  @!P3 BRA `(.L_x_153) ;  /* 0x000000000004b947 */ /* 0x000fea0003800000 */
[----:B------:R0:W5:Y:S02]  /*4ca0*/  LDG.E.LTC128B.U16 R24, desc[UR38][R6.64+0xf2] ;  /* 0x0000f22606187981 */ /* 0x000164000c1e1520 */
.L_x_153:
[----:B------:R-:W-:Y:S05]  /*4cb0*/  BSYNC B1 ;  /* 0x0000000000017941 */ /* 0x000fea0003800000 */
.L_x_152:
        /* <DEDUP_REMOVED lines=9> */
.L_x_155:
[----:B------:R-:W-:Y:S05]  /*4d50*/  BSYNC B1 ;  /* 0x0000000000017941 */ /* 0x000fea0003800000 */
.L_x_154:
[----:B0----5:R-:W-:Y:S01]  /*4d60*/  HADD2.F32 R4, -RZ, R24.H0_H0 ;  /* 0x20000018ff047230 */ /* 0x021fe20000004100 */
[----:B------:R-:W-:Y:S01]  /*4d70*/  ISETP.GT.AND P1, PT, R3, 0x8, P1 ;  /* 0x000000080300780c */ /* 0x000fe20000f24270 */
[----:B------:R-:W-:Y:S03]  /*4d80*/  BSSY B1, `(.L_x_156) ;  /* 0x000000a000017945 */ /* 0x000fe60003800000 */
[----:B------:R-:W-:Y:S01]  /*4d90*/  FMUL R5, R4, R89 ;  /* 0x0000005904057220 */ /* 0x000fe20000400000 */
[----:B------:R-:W-:-:S03]  /*4da0*/  @P0 IMAD.MOV.U32 R4, RZ, RZ, R12 ;  /* 0x000000ffff040224 */ /* 0x000fc600078e000c */
[----:B------:R-:W-:-:S05]  /*4db0*/  FFMA R5, R86, R88, R5 ;  /* 0x0000005856057223 */ /* 0x000fca0000000005 */
[----:B------:R-:W-:-:S04]  /*4dc0*/  F2FP.F16.F32.PACK_AB R5, RZ, R5 ;  /* 0x00000005ff05723e */ /* 0x000fc800000000ff */
[----:B-1-34-:R-:W-:Y:S01]  /*4dd0*/  PRMT R6, R5, 0x7610, R6 ;  /* 0x0000761005067816 */ /* 0x01afe20000000006 */
[----:B------:R-:W-:-:S05]  /*4de0*/  @P0 IMAD.MOV.U32 R5, RZ, RZ, R13 ;  /* 0x000000ffff050224 */ /* 0x000fca00078e000d */
[----:B------:R0:W-:Y:S01]  /*4df0*/  @P0 STG.E.U16 desc[UR38][R4.64+0xf0], R6 ;  /* 0x0000f00604000986 */ /* 0x0001e2000c101526 */
[----:B------:R-:W-:Y:S05]  /*4e00*/  @!P1 BRA `(.L_x_157) ;  /* 0x0000000000049947 */ /* 0x000fea0003800000 */
[----:B------:R1:W5:Y:S02]  /*4e10*/  LDG.E.LTC128B.U16 R24, desc[UR38][R8.64+0xf2] ;  /* 0x0000f22608187981 */ /* 0x000364000c1e1520 */
.L_x_157:
[----:B------:R-:W-:Y:S05]  /*4e20*/  BSYNC B1 ;  /* 0x0000000000017941 */ /* 0x000fea0003800000 */
.L_x_156:
[----:B------:R-:W-:Y:S05]  /*4e30*/  @!P1 BRA `(.L_x_158) ;  /* 0x0000001000d09947 */ /* 0x000fea0003800000 */
[----:B-----5:R-:W-:-:S05]  /*4e40*/  HADD2.F32 R24, -RZ, R24.H0_H0 ;  /* 0x20000018ff187230 */ /* 0x020fca0000004100 */
[----:B------:R-:W-:-:S04]  /*4e50*/  FMUL R24, R24, R89 ;  /* 0x0000005918187220 */ /* 0x000fc80000400000 */
[----:B------:R-:W-:-:S05]  /*4e60*/  FFMA R24, R87, R88, R24 ;  /* 0x0000005857187223 */ /* 0x000fca0000000018 */
[----:B------:R-:W-:-:S05]  /*4e70*/  F2FP.F16.F32.PACK_AB R24, RZ, R24 ;  /* 0x00000018ff18723e */ /* 0x000fca00000000ff */
[----:B------:R3:W-:Y:S01]  /*4e80*/  STG.E.U16 desc[UR38][R12.64+0xf2], R24 ;  /* 0x0000f2180c007986 */ /* 0x0007e2000c101526 */
[----:B------:R-:W-:Y:S05]  /*4e90*/  BRA `(.L_x_158) ;  /* 0x0000001000b87947 */ /* 0x000fea0003800000 */
.L_x_33:
[----:B------:R-:W-:Y:S01]  /*4ea0*/  ISETP.GT.AND P2, PT, R4, 0x1, PT ;  /* 0x000000010400780c */ /* 0x000fe20003f44270 */
[----:B------:R-:W-:Y:S01]  /*4eb0*/  ULDC.64 UR4, c[0x0][0x5c0] ;  /* 0x0001700000047ab9 */ /* 0x000fe20000000a00 */
[-C--:B------:R-:W-:Y:S01]  /*4ec0*/  FMUL R24, R24, R88.reuse ;  /* 0x0000005818187220 */ /* 0x080fe20000400000 */
[-C--:B------:R-:W-:Y:S01]  /*4ed0*/  FMUL R25, R25, R88.reuse ;  /* 0x0000005819197220 */ /* 0x080fe20000400000 */
[----:B------:R-:W-:Y:S01]  /*4ee0*/  ISETP.GT.AND P1, PT, R3, RZ, P2 ;  /* 0x000000ff0300720c */ /* 0x000fe20001724270 */
[-C--:B------:R-:W-:Y:S01]  /*4ef0*/  FMUL R26, R26, R88.reuse ;  /* 0x000000581a1a7220 */ /* 0x080fe20000400000 */
[----:B------:R-:W-:Y:S01]  /*4f00*/  LEA R6, P4, R104, UR4, 0x1 ;  /* 0x0000000468067c11 */ /* 0x000fe2000f8808ff */
[----:B------:R-:W-:Y:S01]  /*4f10*/  FMUL R27, R27, R88 ;  /* 0x000000581b1b7220 */ /* 0x000fe20000400000 */
[----:B------:R-:W-:Y:S01]  /*4f20*/  F2FP.F16.F32.PACK_AB R24, RZ, R24 ;  /* 0x00000018ff18723e */ /* 0x000fe200000000ff */
[-C--:B------:R-:W-:Y:S01]  /*4f30*/  FMUL R28, R28, R88.reuse ;  /* 0x000000581c1c7220 */ /* 0x080fe20000400000 */
[----:B------:R-:W-:Y:S01]  /*4f40*/  LEA.HI.X R7, R104, UR5, R115, 0x1, P4 ;  /* 0x0000000568077c11 */ /* 0x000fe2000a0f0c73 */
[-C--:B------:R-:W-:Y:S01]  /*4f50*/  FMUL R29, R29, R88.reuse ;  /* 0x000000581d1d7220 */ /* 0x080fe20000400000 */
[----:B------:R-:W-:Y:S01]  /*4f60*/  F2FP.F16.F32.PACK_AB R25, RZ, R25 ;  /* 0x00000019ff19723e */ /* 0x000fe200000000ff */
[-C--:B------:R-:W-:Y:S01]  /*4f70*/  FMUL R30, R30, R88.reuse ;  /* 0x000000581e1e7220 */ /* 0x080fe20000400000 */
[----:B------:R-:W-:Y:S01]  /*4f80*/  ISETP.GT.AND P2, PT, R3, 0x8, P2 ;  /* 0x000000080300780c */ /* 0x000fe20001744270 */
[----:B------:R-:W-:Y:S01]  /*4f90*/  @P3 STG.E.U16 desc[UR38][R6.64], R24 ;  /* 0x0000001806003986 */ /* 0x000fe2000c101526 */
[C---:B------:R-:W-:Y:S01]  /*4fa0*/  SHF.L.U64.HI R5, R90.reuse, 0x1, R91 ;  /* 0x000000015a057819 */ /* 0x040fe2000001025b */
[----:B------:R-:W-:Y:S01]  /*4fb0*/  FMUL R31, R31, R88 ;  /* 0x000000581f1f7220 */ /* 0x000fe20000400000 */
[----:B------:R-:W-:Y:S01]  /*4fc0*/  LEA R8, P3, R90, R6, 0x1 ;  /* 0x000000065a087211 */ /* 0x000fe200078608ff */
[----:B------:R-:W-:Y:S01]  /*4fd0*/  @P1 STG.E.U16 desc[UR38][R6.64+0x2], R25 ;  /* 0x0000021906001986 */ /* 0x000fe2000c101526 */
[----:B------:R-:W-:Y:S01]  /*4fe0*/  ISETP.GT.AND P1, PT, R3, 0x8, P0 ;  /* 0x000000080300780c */ /* 0x000fe20000724270 */
[----:B------:R-:W-:Y:S01]  /*4ff0*/  FMUL R32, R32, R88 ;  /* 0x0000005820207220 */ /* 0x000fe20000400000 */
[----:B------:R-:W-:Y:S01]  /*5000*/  F2FP.F16.F32.PACK_AB R26, RZ, R26 ;  /* 0x0000001aff1a723e */ /* 0x000fe200000000ff */
[----:B------:R-:W-:Y:S01]  /*5010*/  IMAD.X R9, R5, 0x1, R7, P3 ;  /* 0x0000000105097824 */ /* 0x000fe200018e0607 */
[----:B------:R-:W-:Y:S01]  /*5020*/  F2FP.F16.F32.PACK_AB R27, RZ, R27 ;  /* 0x0000001bff1b723e */ /* 0x000fe200000000ff */
[-C--:B------:R-:W-:Y:S01]  /*5030*/  FMUL R33, R33, R88.reuse ;  /* 0x0000005821217220 */ /* 0x080fe20000400000 */
[----:B------:R-:W-:Y:S01]  /*5040*/  ISETP.GT.AND P0, PT, R4, 0x8, PT ;  /* 0x000000080400780c */ /* 0x000fe20003f04270 */
[----:B------:R-:W-:Y:S01]  /*5050*/  FMUL R34, R34, R88 ;  /* 0x0000005822227220 */ /* 0x000fe20000400000 */
[----:B------:R-:W-:Y:S01]  /*5060*/  F2FP.F16.F32.PACK_AB R28, RZ, R28 ;  /* 0x0000001cff1c723e */ /* 0x000fe200000000ff */
[-C--:B------:R-:W-:Y:S01]  /*5070*/  FMUL R35, R35, R88.reuse ;  /* 0x0000005823237220 */ /* 0x080fe20000400000 */
[C---:B------:R-:W-:Y:S01]  /*5080*/  ISETP.GT.AND P4, PT, R3.reuse, RZ, P0 ;  /* 0x000000ff0300720c */ /* 0x040fe20000784270 */
[-C--:B------:R-:W-:Y:S01]  /*5090*/  FMUL R36, R36, R88.reuse ;  /* 0x0000005824247220 */ /* 0x080fe20000400000 */
[----:B------:R-:W-:Y:S01]  /*50a0*/  F2FP.F16.F32.PACK_AB R29, RZ, R29 ;  /* 0x0000001dff1d723e */ /* 0x000fe200000000ff */
[----:B------:R-:W-:Y:S01]  /*50b0*/  @P1 STG.E.U16 desc[UR38][R8.64], R26 ;  /* 0x0000001a08001986 */ /* 0x000fe2000c101526 */
[----:B------:R-:W-:Y:S01]  /*50c0*/  ISETP.GT.AND P1, PT, R3, 0x8, P0 ;  /* 0x000000080300780c */ /* 0x000fe20000724270 */
[----:B------:R-:W-:Y:S01]  /*50d0*/  FMUL R37, R37, R88 ;  /* 0x0000005825257220 */ /* 0x000fe20000400000 */
[----:B------:R-:W-:Y:S01]  /*50e0*/  F2FP.F16.F32.PACK_AB R30, RZ, R30 ;  /* 0x0000001eff1e723e */ /* 0x000fe200000000ff */
[----:B------:R-:W-:Y:S01]  /*50f0*/  @P2 STG.E.U16 desc[UR38][R8.64+0x2], R27 ;  /* 0x0000021b08002986 */ /* 0x000fe2000c101526 */
[----:B------:R-:W-:Y:S01]  /*5100*/  ISETP.GT.AND P2, PT, R4, 0x9, PT ;  /* 0x000000090400780c */ /* 0x000fe20003f44270 */
[-C--:B------:R-:W-:Y:S01]  /*5110*/  FMUL R38, R38, R88.reuse ;  /* 0x0000005826267220 */ /* 0x080fe20000400000 */
[----:B------:R-:W-:Y:S01]  /*5120*/  F2FP.F16.F32.PACK_AB R31, RZ, R31 ;  /* 0x0000001fff1f723e */ /* 0x000fe200000000ff */
[-C--:B------:R-:W-:Y:S01]  /*5130*/  FMUL R39, R39, R88.reuse ;  /* 0x0000005827277220 */ /* 0x080fe20000400000 */
[C---:B------:R-:W-:Y:S01]  /*5140*/  ISETP.GT.AND P3, PT, R3.reuse, RZ, P2 ;  /* 0x000000ff0300720c */ /* 0x040fe20001764270 */
[----:B------:R-:W-:Y:S01]  /*5150*/  @P4 STG.E.U16 desc[UR38][R6.64+0x10], R28 ;  /* 0x0000101c06004986 */ /* 0x000fe2000c101526 */
[----:B------:R-:W-:Y:S01]  /*5160*/  ISETP.GT.AND P2, PT, R3, 0x8, P2 ;  /* 0x000000080300780c */ /* 0x000fe20001744270 */
[-C--:B------:R-:W-:Y:S01]  /*5170*/  FMUL R40, R40, R88.reuse ;  /* 0x0000005828287220 */ /* 0x080fe20000400000 */
[----:B------:R-:W-:Y:S01]  /*5180*/  ISETP.GT.AND P0, PT, R4, 0x10, PT ;  /* 0x000000100400780c */ /* 0x000fe20003f04270 */
[----:B------:R-:W-:Y:S01]  /*5190*/  FMUL R41, R41, R88 ;  /* 0x0000005829297220 */ /* 0x000fe20000400000 */
[----:B------:R-:W-:Y:S01]  /*51a0*/  F2FP.F16.F32.PACK_AB R32, RZ, R32 ;  /* 0x00000020ff20723e */ /* 0x000fe200000000ff */
[-C--:B------:R-:W-:Y:S01]  /*51b0*/  FMUL R42, R42, R88.reuse ;  /* 0x000000582a2a7220 */ /* 0x080fe20000400000 */
[----:B------:R-:W-:Y:S01]  /*51c0*/  ISETP.GT.AND P4, PT, R3, RZ, P0 ;  /* 0x000000ff0300720c */ /* 0x000fe20000784270 */
[-C--:B------:R-:W-:Y:S01]  /*51d0*/  FMUL R43, R43, R88.reuse ;  /* 0x000000582b2b7220 */ /* 0x080fe20000400000 */
[----:B------:R-:W-:Y:S01]  /*51e0*/  F2FP.F16.F32.PACK_AB R33, RZ, R33 ;  /* 0x00000021ff21723e */ /* 0x000fe200000000ff */
[----:B------:R-:W-:Y:S01]  /*51f0*/  FMUL R44, R44, R88 ;  /* 0x000000582c2c7220 */ /* 0x000fe20000400000 */
[----:B------:R-:W-:Y:S01]  /*5200*/  F2FP.F16.F32.PACK_AB R34, RZ, R34 ;  /* 0x00000022ff22723e */ /* 0x000fe200000000ff */
[----:B------:R-:W-:Y:S01]  /*5210*/  @P3 STG.E.U16 desc[UR38][R6.64+0x12], R29 ;  /* 0x0000121d06003986 */ /* 0x000fe2000c101526 */
[----:B------:R-:W-:Y:S01]  /*5220*/  ISETP.GT.AND P3, PT, R4, 0x11, PT ;  /* 0x000000110400780c */ /* 0x000fe20003f64270 */
[-C--:B------:R-:W-:Y:S01]  /*5230*/  FMUL R45, R45, R88.reuse ;  /* 0x000000582d2d7220 */ /* 0x080fe20000400000 */
[----:B------:R-:W-:Y:S01]  /*5240*/  F2FP.F16.F32.PACK_AB R35, RZ, R35 ;  /* 0x00000023ff23723e */ /* 0x000fe200000000ff */
[----:B------:R-:W-:Y:S01]  /*5250*/  @P1 STG.E.U16 desc[UR38][R8.64+0x10], R30 ;  /* 0x0000101e08001986 */ /* 0x000fe2000c101526 */
[C---:B------:R-:W-:Y:S01]  /*5260*/  ISETP.GT.AND P1, PT, R3.reuse, 0x8, P0 ;  /* 0x000000080300780c */ /* 0x040fe20000724270 */
[-C--:B------:R-:W-:Y:S01]  /*5270*/  FMUL R46, R46, R88.reuse ;  /* 0x000000582e2e7220 */ /* 0x080fe20000400000 */
[----:B------:R-:W-:Y:S01]  /*5280*/  ISETP.GT.AND P0, PT, R4, 0x18, PT ;  /* 0x000000180400780c */ /* 0x000fe20003f04270 */
[----:B------:R-:W-:Y:S01]  /*5290*/  @P2 STG.E.U16 desc[UR38][R8.64+0x12], R31 ;  /* 0x0000121f08002986 */ /* 0x000fe2000c101526 */
[----:B------:R-:W-:Y:S01]  /*52a0*/  ISETP.GT.AND P2, PT, R3, RZ, P3 ;  /* 0x000000ff0300720c */ /* 0x000fe20001f44270 */
[-C--:B------:R-:W-:Y:S01]  /*52b0*/  FMUL R47, R47, R88.reuse ;  /* 0x000000582f2f7220 */ /* 0x080fe20000400000 */
[C---:B------:R-:W-:Y:S01]  /*52c0*/  ISETP.GT.AND P3, PT, R3.reuse, 0x8, P3 ;  /* 0x000000080300780c */ /* 0x040fe20001f64270 */
[----:B------:R-:W-:Y:S01]  /*52d0*/  @P4 STG.E.U16 desc[UR38][R6.64+0x20], R32 ;  /* 0x0000202006004986 */ /* 0x000fe2000c101526 */
[----:B------:R-:W-:Y:S01]  /*52e0*/  ISETP.GT.AND P4, PT, R3, RZ, P0 ;  /* 0x000000ff0300720c */ /* 0x000fe20000784270 */
[----:B------:R-:W-:Y:S01]  /*52f0*/  FMUL R48, R48, R88 ;  /* 0x0000005830307220 */ /* 0x000fe20000400000 */
[----:B------:R-:W-:Y:S01]  /*5300*/  F2FP.F16.F32.PACK_AB R36, RZ, R36 ;  /* 0x00000024ff24723e */ /* 0x000fe200000000ff */
[-C--:B------:R-:W-:Y:S01]  /*5310*/  FMUL R49, R49, R88.reuse ;  /* 0x0000005831317220 */ /* 0x080fe20000400000 */
[----:B------:R-:W-:Y:S01]  /*5320*/  F2FP.F16.F32.PACK_AB R37, RZ, R37 ;  /* 0x00000025ff25723e */ /* 0x000fe200000000ff */
[----:B------:R-:W-:Y:S01]  /*5330*/  FMUL R50, R50, R88 ;  /* 0x0000005832327220 */ /* 0x000fe20000400000 */
[----:B------:R-:W-:Y:S01]  /*5340*/  F2FP.F16.F32.PACK_AB R38, RZ, R38 ;  /* 0x00000026ff26723e */ /* 0x000fe200000000ff */
[----:B------:R-:W-:Y:S01]  /*5350*/  FMUL R51, R51, R88 ;  /* 0x0000005833337220 */ /* 0x000fe20000400000 */
[----:B------:R-:W-:Y:S01]  /*5360*/  F2FP.F16.F32.PACK_AB R39, RZ, R39 ;  /* 0x00000027ff27723e */ /* 0x000fe200000000ff */
[----:B------:R-:W-:Y:S01]  /*5370*/  @P2 STG.E.U16 desc[UR38][R6.64+0x22], R33 ;  /* 0x0000222106002986 */ /* 0x000fe2000c101526 */
[----:B------:R-:W-:Y:S01]  /*5380*/  F2FP.F16.F32.PACK_AB R40, RZ, R40 ;  /* 0x00000028ff28723e */ /* 0x000fe200000000ff */
[-C--:B------:R-:W-:Y:S01]  /*5390*/  FMUL R52, R52, R88.reuse ;  /* 0x0000005834347220 */ /* 0x080fe20000400000 */
[----:B------:R-:W-:Y:S01]  /*53a0*/  F2FP.F16.F32.PACK_AB R41, RZ, R41 ;  /* 0x00000029ff29723e */ /* 0x000fe200000000ff */
[----:B------:R-:W-:Y:S01]  /*53b0*/  @P1 STG.E.U16 desc[UR38][R8.64+0x20], R34 ;  /* 0x0000202208001986 */ /* 0x000fe2000c101526 */
[----:B------:R-:W-:Y:S01]  /*53c0*/  ISETP.GT.AND P1, PT, R3, 0x8, P0 ;  /* 0x000000080300780c */ /* 0x000fe20000724270 */
[-C--:B------:R-:W-:Y:S01]  /*53d0*/  FMUL R53, R53, R88.reuse ;  /* 0x0000005835357220 */ /* 0x080fe20000400000 */
[C---:B------:R-:W-:Y:S01]  /*53e0*/  ISETP.GT.AND P0, PT, R4.reuse, 0x20, PT ;  /* 0x000000200400780c */ /* 0x040fe20003f04270 */
[----:B------:R-:W-:Y:S01]  /*53f0*/  @P3 STG.E.U16 desc[UR38][R8.64+0x22], R35 ;  /* 0x0000222308003986 */ /* 0x000fe2000c101526 */
[----:B------:R-:W-:Y:S01]  /*5400*/  ISETP.GT.AND P3, PT, R4, 0x19, PT ;  /* 0x000000190400780c */ /* 0x000fe20003f64270 */
[----:B------:R-:W-:Y:S01]  /*5410*/  FMUL R54, R54, R88 ;  /* 0x0000005836367220 */ /* 0x000fe20000400000 */
[----:B------:R-:W-:Y:S01]  /*5420*/  F2FP.F16.F32.PACK_AB R42, RZ, R42 ;  /* 0x0000002aff2a723e */ /* 0x000fe200000000ff */
[----:B------:R-:W-:Y:S01]  /*5430*/  @P4 STG.E.U16 desc[UR38][R6.64+0x30], R36 ;  /* 0x0000302406004986 */ /* 0x000fe2000c101526 */
[----:B------:R-:W-:Y:S01]  /*5440*/  ISETP.GT.AND P2, PT, R3, RZ, P3 ;  /* 0x000000ff0300720c */ /* 0x000fe20001f44270 */
[-C--:B------:R-:W-:Y:S01]  /*5450*/  FMUL R55, R55, R88.reuse ;  /* 0x0000005837377220 */ /* 0x080fe20000400000 */
[C---:B------:R-:W-:Y:S01]  /*5460*/  ISETP.GT.AND P3, PT, R3.reuse, 0x8, P3 ;  /* 0x000000080300780c */ /* 0x040fe20001f64270 */
[-C--:B------:R-:W-:Y:S01]  /*5470*/  FMUL R56, R56, R88.reuse ;  /* 0x0000005838387220 */ /* 0x080fe20000400000 */
[----:B------:R-:W-:Y:S01]  /*5480*/  ISETP.GT.AND P4, PT, R3, RZ, P0 ;  /* 0x000000ff0300720c */ /* 0x000fe20000784270 */
[-C--:B------:R-:W-:Y:S01]  /*5490*/  FMUL R57, R57, R88.reuse ;  /* 0x0000005839397220 */ /* 0x080fe20000400000 */
[----:B------:R-:W-:Y:S01]  /*54a0*/  F2FP.F16.F32.PACK_AB R43, RZ, R43 ;  /* 0x0000002bff2b723e */ /* 0x000fe200000000ff */
[----:B------:R-:W-:Y:S01]  /*54b0*/  FMUL R58, R58, R88 ;  /* 0x000000583a3a7220 */ /* 0x000fe20000400000 */
[----:B------:R-:W-:Y:S01]  /*54c0*/  F2FP.F16.F32.PACK_AB R44, RZ, R44 ;  /* 0x0000002cff2c723e */ /* 0x000fe200000000ff */
[-C--:B------:R-:W-:Y:S01]  /*54d0*/  FMUL R59, R59, R88.reuse ;  /* 0x000000583b3b7220 */ /* 0x080fe20000400000 */
[----:B------:R-:W-:Y:S01]  /*54e0*/  F2FP.F16.F32.PACK_AB R45, RZ, R45 ;  /* 0x0000002dff2d723e */ /* 0x000fe200000000ff */
[----:B------:R-:W-:Y:S01]  /*54f0*/  FMUL R60, R60, R88 ;  /* 0x000000583c3c7220 */ /* 0x000fe20000400000 */
[----:B------:R-:W-:Y:S01]  /*5500*/  F2FP.F16.F32.PACK_AB R46, RZ, R46 ;  /* 0x0000002eff2e723e */ /* 0x000fe200000000ff */
[----:B------:R-:W-:Y:S01]  /*5510*/  @P2 STG.E.U16 desc[UR38][R6.64+0x32], R37 ;  /* 0x0000322506002986 */ /* 0x000fe2000c101526 */
[----:B------:R-:W-:Y:S01]  /*5520*/  F2FP.F16.F32.PACK_AB R47, RZ, R47 ;  /* 0x0000002fff2f723e */ /* 0x000fe200000000ff */
[----:B------:R-:W-:Y:S01]  /*5530*/  FMUL R61, R61, R88 ;  /* 0x000000583d3d7220 */ /* 0x000fe20000400000 */
[----:B------:R-:W-:Y:S01]  /*5540*/  F2FP.F16.F32.PACK_AB R48, RZ, R48 ;  /* 0x00000030ff30723e */ /* 0x000fe200000000ff */
[----:B------:R-:W-:Y:S01]  /*5550*/  @P1 STG.E.U16 desc[UR38][R8.64+0x30], R38 ;  /* 0x0000302608001986 */ /* 0x000fe2000c101526 */
[----:B------:R-:W-:Y:S01]  /*5560*/  ISETP.GT.AND P1, PT, R3, 0x8, P0 ;  /* 0x000000080300780c */ /* 0x000fe20000724270 */
[-C--:B------:R-:W-:Y:S01]  /*5570*/  FMUL R62, R62, R88.reuse ;  /* 0x000000583e3e7220 */ /* 0x080fe20000400000 */
[C---:B------:R-:W-:Y:S01]  /*5580*/  ISETP.GT.AND P0, PT, R4.reuse, 0x28, PT ;  /* 0x000000280400780c */ /* 0x040fe20003f04270 */
[----:B------:R-:W-:Y:S01]  /*5590*/  @P3 STG.E.U16 desc[UR38][R8.64+0x32], R39 ;  /* 0x0000322708003986 */ /* 0x000fe2000c101526 */
[----:B------:R-:W-:Y:S01]  /*55a0*/  ISETP.GT.AND P3, PT, R4, 0x21, PT ;  /* 0x000000210400780c */ /* 0x000fe20003f64270 */
[-C--:B------:R-:W-:Y:S01]  /*55b0*/  FMUL R63, R63, R88.reuse ;  /* 0x000000583f3f7220 */ /* 0x080fe20000400000 */
[----:B------:R-:W-:Y:S01]  /*55c0*/  F2FP.F16.F32.PACK_AB R49, RZ, R49 ;  /* 0x00000031ff31723e */ /* 0x000fe200000000ff */
[----:B------:R-:W-:Y:S01]  /*55d0*/  @P4 STG.E.U16 desc[UR38][R6.64+0x40], R40 ;  /* 0x0000402806004986 */ /* 0x000fe2000c101526 */
[C---:B------:R-:W-:Y:S01]  /*55e0*/  ISETP.GT.AND P2, PT, R3.reuse, RZ, P3 ;  /* 0x000000ff0300720c */ /* 0x040fe20001f44270 */
[-C--:B------:R-:W-:Y:S01]  /*55f0*/  FMUL R64, R64, R88.reuse ;  /* 0x0000005840407220 */ /* 0x080fe20000400000 */
[----:B------:R-:W-:Y:S01]  /*5600*/  ISETP.GT.AND P3, PT, R3, 0x8, P3 ;  /* 0x000000080300780c */ /* 0x000fe20001f64270 */
[-C--:B------:R-:W-:Y:S01]  /*5610*/  FMUL R65, R65, R88.reuse ;  /* 0x0000005841417220 */ /* 0x080fe20000400000 */
        /* <DEDUP_REMOVED lines=62> */
[----:B------:R-:W-:-:S02]  /*5a00*/  F2FP.F16.F32.PACK_AB R68, RZ, R68 ;  /* 0x00000044ff44723e */ /* 0x000fc400000000ff */
[----:B------:R-:W-:Y:S01]  /*5a10*/  F2FP.F16.F32.PACK_AB R69, RZ, R69 ;  /* 0x00000045ff45723e */ /* 0x000fe200000000ff */
[----:B------:R-:W-:Y:S01]  /*5a20*/  @P1 STG.E.U16 desc[UR38][R8.64+0x60], R50 ;  /* 0x0000603208001986 */ /* 0x000fe2000c101526 */
[C---:B------:R-:W-:Y:S02]  /*5a30*/  ISETP.GT.AND P1, PT, R3.reuse, 0x8, P0 ;  /* 0x000000080300780c */ /* 0x040fe40000724270 */
[C---:B------:R-:W-:Y:S01]  /*5a40*/  ISETP.GT.AND P0, PT, R4.reuse, 0x40, PT ;  /* 0x000000400400780c */ /* 0x040fe20003f04270 */
[----:B------:R-:W-:Y:S01]  /*5a50*/  @P3 STG.E.U16 desc[UR38][R8.64+0x62], R51 ;  /* 0x0000623308003986 */ /* 0x000fe2000c101526 */
[----:B------:R-:W-:Y:S02]  /*5a60*/  ISETP.GT.AND P3, PT, R4, 0x39, PT ;  /* 0x000000390400780c */ /* 0x000fe40003f64270 */
[----:B------:R-:W-:Y:S01]  /*5a70*/  F2FP.F16.F32.PACK_AB R70, RZ, R70 ;  /* 0x00000046ff46723e */ /* 0x000fe200000000ff */
[----:B------:R-:W-:Y:S01]  /*5a80*/  @P4 STG.E.U16 desc[UR38][R6.64+0x70], R52 ;  /* 0x0000703406004986 */ /* 0x000fe2000c101526 */
[----:B------:R-:W-:-:S02]  /*5a90*/  ISETP.GT.AND P2, PT, R3, RZ, P3 ;  /* 0x000000ff0300720c */ /* 0x000fc40001f44270 */
[C---:B------:R-:W-:Y:S02]  /*5aa0*/  ISETP.GT.AND P3, PT, R3.reuse, 0x8, P3 ;  /* 0x000000080300780c */ /* 0x040fe40001f64270 */
[----:B------:R-:W-:Y:S02]  /*5ab0*/  ISETP.GT.AND P4, PT, R3, RZ, P0 ;  /* 0x000000ff0300720c */ /* 0x000fe40000784270 */
[----:B------:R-:W-:Y:S02]  /*5ac0*/  F2FP.F16.F32.PACK_AB R71, RZ, R71 ;  /* 0x00000047ff47723e */ /* 0x000fe400000000ff */
[----:B------:R-:W-:Y:S02]  /*5ad0*/  F2FP.F16.F32.PACK_AB R72, RZ, R72 ;  /* 0x00000048ff48723e */ /* 0x000fe400000000ff */
[----:B------:R-:W-:Y:S02]  /*5ae0*/  F2FP.F16.F32.PACK_AB R73, RZ, R73 ;  /* 0x00000049ff49723e */ /* 0x000fe400000000ff */
        /* <DEDUP_REMOVED lines=33> */
[----:B------:R-:W-:-:S03]  /*5d00*/  F2FP.F16.F32.PACK_AB R87, RZ, R87 ;  /* 0x00000057ff57723e */ /* 0x000fc600000000ff */
[----:B------:R-:W-:Y:S04]  /*5d10*/  @P2 STG.E.U16 desc[UR38][R6.64+0x92], R61 ;  /* 0x0000923d06002986 */ /* 0x000fe8000c101526 */
[----:B------:R-:W-:Y:S01]  /*5d20*/  @P1 STG.E.U16 desc[UR38][R8.64+0x90], R62 ;  /* 0x0000903e08001986 */ /* 0x000fe2000c101526 */
[----:B------:R-:W-:Y:S02]  /*5d30*/  ISETP.GT.AND P1, PT, R3, 0x8, P0 ;  /* 0x000000080300780c */ /* 0x000fe40000724270 */
[C---:B------:R-:W-:Y:S01]  /*5d40*/  ISETP.GT.AND P0, PT, R4.reuse, 0x58, PT ;  /* 0x000000580400780c */ /* 0x040fe20003f04270 */
[----:B------:R-:W-:Y:S01]  /*5d50*/  @P3 STG.E.U16 desc[UR38][R8.64+0x92], R63 ;  /* 0x0000923f08003986 */ /* 0x000fe2000c101526 */
[----:B------:R-:W-:-:S03]  /*5d60*/  ISETP.GT.AND P3, PT, R4, 0x51, PT ;  /* 0x000000510400780c */ /* 0x000fc60003f64270 */
[----:B------:R-:W-:Y:S01]  /*5d70*/  @P4 STG.E.U16 desc[UR38][R6.64+0xa0], R64 ;  /* 0x0000a04006004986 */ /* 0x000fe2000c101526 */
[C---:B------:R-:W-:Y:S02]  /*5d80*/  ISETP.GT.AND P2, PT, R3.reuse, RZ, P3 ;  /* 0x000000ff0300720c */ /* 0x040fe40001f44270 */
[C---:B------:R-:W-:Y:S02]  /*5d90*/  ISETP.GT.AND P3, PT, R3.reuse, 0x8, P3 ;  /* 0x000000080300780c */ /* 0x040fe40001f64270 */
[----:B------:R-:W-:-:S09]  /*5da0*/  ISETP.GT.AND P4, PT, R3, RZ, P0 ;  /* 0x000000ff0300720c */ /* 0x000fd20000784270 */
        /* <DEDUP_REMOVED lines=9> */
[C---:B------:R-:W-:Y:S02]  /*5e40*/  ISETP.GT.AND P3, PT, R3.reuse, RZ, P0 ;  /* 0x000000ff0300720c */ /* 0x040fe40000764270 */
[----:B------:R-:W-:-:S07]  /*5e50*/  ISETP.GT.AND P0, PT, R3, 0x8, P0 ;  /* 0x000000080300780c */ /* 0x000fce0000704270 */
[----:B------:R-:W-:Y:S04]  /*5e60*/  @P2 STG.E.U16 desc[UR38][R6.64+0xb2], R69 ;  /* 0x0000b24506002986 */ /* 0x000fe8000c101526 */
[----:B------:R-:W-:Y:S01]  /*5e70*/  @P1 STG.E.U16 desc[UR38][R8.64+0xb0], R70 ;  /* 0x0000b04608001986 */ /* 0x000fe2000c101526 */
[----:B------:R-:W-:-:S03]  /*5e80*/  ISETP.GT.AND P1, PT, R4, 0x68, PT ;  /* 0x000000680400780c */ /* 0x000fc60003f24270 */
        /* <DEDUP_REMOVED lines=11> */
[C---:B------:R-:W-:Y:S02]  /*5f40*/  ISETP.GT.AND P2, PT, R3.reuse, RZ, P0 ;  /* 0x000000ff0300720c */ /* 0x040fe40000744270 */
[----:B------:R-:W-:Y:S01]  /*5f50*/  ISETP.GT.AND P0, PT, R3, 0x8, P0 ;  /* 0x000000080300780c */ /* 0x000fe20000704270 */
[----:B------:R-:W-:Y:S01]  /*5f60*/  @P3 STG.E.U16 desc[UR38][R6.64+0xd0], R76 ;  /* 0x0000d04c06003986 */ /* 0x000fe2000c101526 */
[----:B------:R-:W-:-:S04]  /*5f70*/  ISETP.GT.AND P3, PT, R4, 0x70, PT ;  /* 0x000000700400780c */ /* 0x000fc80003f64270 */
[C---:B------:R-:W-:Y:S02]  /*5f80*/  ISETP.GT.AND P4, PT, R3.reuse, RZ, P3 ;  /* 0x000000ff0300720c */ /* 0x040fe40001f84270 */
[----:B------:R-:W-:-:S03]  /*5f90*/  ISETP.GT.AND P3, PT, R3, 0x8, P3 ;  /* 0x000000080300780c */ /* 0x000fc60001f64270 */
[----:B------:R-:W-:Y:S01]  /*5fa0*/  @P2 STG.E.U16 desc[UR38][R6.64+0xd2], R77 ;  /* 0x0000d24d06002986 */ /* 0x000fe2000c101526 */
[----:B------:R-:W-:-:S03]  /*5fb0*/  ISETP.GT.AND P2, PT, R4, 0x79, PT ;  /* 0x000000790400780c */ /* 0x000fc60003f44270 */
[----:B------:R-:W-:Y:S01]  /*5fc0*/  @P1 STG.E.U16 desc[UR38][R8.64+0xd0], R78 ;  /* 0x0000d04e08001986 */ /* 0x000fe2000c101526 */
[----:B------:R-:W-:-:S03]  /*5fd0*/  ISETP.GT.AND P1, PT, R4, 0x78, PT ;  /* 0x000000780400780c */ /* 0x000fc60003f24270 */
[----:B------:R-:W-:Y:S01]  /*5fe0*/  @P0 STG.E.U16 desc[UR38][R8.64+0xd2], R79 ;  /* 0x0000d24f08000986 */ /* 0x000fe2000c101526 */
[----:B------:R-:W-:-:S03]  /*5ff0*/  ISETP.GT.AND P0, PT, R4, 0x71, PT ;  /* 0x000000710400780c */ /* 0x000fc60003f04270 */
[----:B------:R-:W-:Y:S01]  /*6000*/  @P4 STG.E.U16 desc[UR38][R6.64+0xe0], R80 ;  /* 0x0000e05006004986 */ /* 0x000fe2000c101526 */
[C---:B------:R-:W-:Y:S02]  /*6010*/  ISETP.GT.AND P4, PT, R3.reuse, RZ, P0 ;  /* 0x000000ff0300720c */ /* 0x040fe40000784270 */
[----:B------:R-:W-:-:S11]  /*6020*/  ISETP.GT.AND P0, PT, R3, 0x8, P0 ;  /* 0x000000080300780c */ /* 0x000fd60000704270 */
[----:B------:R-:W-:Y:S02]  /*6030*/  @P4 IMAD.MOV.U32 R4, RZ, RZ, R6 ;  /* 0x000000ffff044224 */ /* 0x000fe400078e0006 */
[----:B------:R-:W-:-:S05]  /*6040*/  @P4 IMAD.MOV.U32 R5, RZ, RZ, R7 ;  /* 0x000000ffff054224 */ /* 0x000fca00078e0007 */
[----:B------:R0:W-:Y:S01]  /*6050*/  @P4 STG.E.U16 desc[UR38][R4.64+0xe2], R81 ;  /* 0x0000e25104004986 */ /* 0x0001e2000c101526 */
[C---:B------:R-:W-:Y:S02]  /*6060*/  ISETP.GT.AND P4, PT, R3.reuse, RZ, P2 ;  /* 0x000000ff0300720c */ /* 0x040fe40001784270 */
[----:B------:R-:W-:Y:S01]  /*6070*/  ISETP.GT.AND P2, PT, R3, 0x8, P2 ;  /* 0x000000080300780c */ /* 0x000fe20001744270 */
[----:B0-----:R-:W-:Y:S02]  /*6080*/  @P3 IMAD.MOV.U32 R4, RZ, RZ, R8 ;  /* 0x000000ffff043224 */ /* 0x001fe400078e0008 */
[----:B------:R-:W-:-:S05]  /*6090*/  @P3 IMAD.MOV.U32 R5, RZ, RZ, R9 ;  /* 0x000000ffff053224 */ /* 0x000fca00078e0009 */
[----:B------:R0:W-:Y:S01]  /*60a0*/  @P3 STG.E.U16 desc[UR38][R4.64+0xe0], R82 ;  /* 0x0000e05204003986 */ /* 0x0001e2000c101526 */
[C---:B------:R-:W-:Y:S02]  /*60b0*/  ISETP.GT.AND P3, PT, R3.reuse, RZ, P1 ;  /* 0x000000ff0300720c */ /* 0x040fe40000f64270 */
[----:B------:R-:W-:Y:S01]  /*60c0*/  ISETP.GT.AND P1, PT, R3, 0x8, P1 ;  /* 0x000000080300780c */ /* 0x000fe20000f24270 */
[----:B0-----:R-:W-:Y:S02]  /*60d0*/  @P0 IMAD.MOV.U32 R4, RZ, RZ, R8 ;  /* 0x000000ffff040224 */ /* 0x001fe400078e0008 */
[----:B------:R-:W-:-:S05]  /*60e0*/  @P0 IMAD.MOV.U32 R5, RZ, RZ, R9 ;  /* 0x000000ffff050224 */ /* 0x000fca00078e0009 */
[----:B------:R0:W-:Y:S03]  /*60f0*/  @P0 STG.E.U16 desc[UR38][R4.64+0xe2], R83 ;  /* 0x0000e25304000986 */ /* 0x0001e6000c101526 */
[----:B0-----:R-:W-:Y:S02]  /*6100*/  @P3 IMAD.MOV.U32 R4, RZ, RZ, R6 ;  /* 0x000000ffff043224 */ /* 0x001fe400078e0006 */
[----:B------:R-:W-:-:S05]  /*6110*/  @P3 IMAD.MOV.U32 R5, RZ, RZ, R7 ;  /* 0x000000ffff053224 */ /* 0x000fca00078e0007 */
[----:B------:R0:W-:Y:S04]  /*6120*/  @P3 STG.E.U16 desc[UR38][R4.64+0xf0], R84 ;  /* 0x0000f05404003986 */ /* 0x0001e8000c101526 */
[----:B------:R4:W-:Y:S01]  /*6130*/  @P4 STG.E.U16 desc[UR38][R6.64+0xf2], R85 ;  /* 0x0000f25506004986 */ /* 0x0009e2000c101526 */
[----:B0-----:R-:W-:Y:S02]  /*6140*/  @P1 IMAD.MOV.U32 R4, RZ, RZ, R8 ;  /* 0x000000ffff041224 */ /* 0x001fe400078e0008 */
[----:B------:R-:W-:-:S05]  /*6150*/  @P1 IMAD.MOV.U32 R5, RZ, RZ, R9 ;  /* 0x000000ffff051224 */ /* 0x000fca00078e0009 */
[----:B------:R4:W-:Y:S04]  /*6160*/  @P1 STG.E.U16 desc[UR38][R4.64+0xf0], R86 ;  /* 0x0000f05604001986 */ /* 0x0009e8000c101526 */
[----:B------:R4:W-:Y:S02]  /*6170*/  @P2 STG.E.U16 desc[UR38][R8.64+0xf2], R87 ;  /* 0x0000f25708002986 */ /* 0x0009e4000c101526 */
.L_x_158:
[----:B------:R-:W-:Y:S05]  /*6180*/  BSYNC B0 ;  /* 0x0000000000007941 */ /* 0x000fea0003800000 */
.L_x_32:
[----:B------:R-:W-:Y:S01]  /*6190*/  IADD3 R16, P0, R16, UR36, RZ ;  /* 0x0000002410107c10 */ /* 0x000fe2000ff1e0ff */
[----:B------:R-:W-:Y:S01]  /*61a0*/  ULDC.64 UR4, c[0x0][0x650] ;  /* 0x0001940000047ab9 */ /* 0x000fe20000000a00 */
[----:B------:R-:W-:Y:S01]  /*61b0*/  PRMT R3, RZ, 0x7610, R3 ;  /* 0x00007610ff037816 */ /* 0x000fe20000000003 */
[----:B------:R-:W-:Y:S01]  /*61c0*/  IMAD.MOV.U32 R100, RZ, RZ, -0x1 ;  /* 0xffffffffff647424 */ /* 0x000fe200078e00ff */
[----:B------:R-:W-:Y:S01]  /*61d0*/  IADD3.X R17, R17, UR42, RZ, P0, !PT ;  /* 0x0000002a11117c10 */ /* 0x000fe200087fe4ff */
[----:B------:R-:W-:Y:S01]  /*61e0*/  IMAD.MOV.U32 R99, RZ, RZ, -0x1 ;  /* 0xffffffffff637424 */ /* 0x000fe200078e00ff */
[----:B------:R-:W-:-:S04]  /*61f0*/  ISETP.GE.U32.AND P0, PT, R16, UR4, PT ;  /* 0x0000000410007c0c */ /* 0x000fc8000bf06070 */
[----:B------:R-:W-:-:S13]  /*6200*/  ISETP.GE.U32.AND.EX P0, PT, R17, UR5, PT, P0 ;  /* 0x0000000511007c0c */ /* 0x000fda000bf06100 */
[----:B------:R-:W-:Y:S05]  /*6210*/  @P0 BRA `(.L_x_159) ;  /* 0x00000004004c0947 */ /* 0x000fea0003800000 */
[----:B------:R-:W0:Y:S01]  /*6220*/  LDC.64 R10, c[0x0][0x628] ;  /* 0x00018a00ff0a7b82 */ /* 0x000e220000000a00 */
[----:B---3--:R-:W3:Y:S01]  /*6230*/  S2R R12, SR_CTAID.X ;  /* 0x00000000000c7919 */ /* 0x008ee20000002500 */
[----:B-12-4-:R-:W-:Y:S02]  /*6240*/  IMAD.MOV.U32 R8, RZ, RZ, R16 ;  /* 0x000000ffff087224 */ /* 0x016fe400078e0010 */
[----:B------:R-:W-:Y:S01]  /*6250*/  IMAD.MOV.U32 R9, RZ, RZ, R17 ;  /* 0x000000ffff097224 */ /* 0x000fe200078e0011 */
[----:B------:R-:W1:Y:S03]  /*6260*/  S2R R20, SR_CTAID.Y ;  /* 0x0000000000147919 */ /* 0x000e660000002600 */
[----:B------:R-:W2:Y:S08]  /*6270*/  LDC R0, c[0x0][0x630] ;  /* 0x00018c00ff007b82 */ /* 0x000eb00000000800 */
[----:B------:R-:W4:Y:S01]  /*6280*/  LDC.64 R14, c[0x0][0x620] ;  /* 0x00018800ff0e7b82 */ /* 0x000f220000000a00 */
[----:B0-----:R-:W-:-:S04]  /*6290*/  ISETP.NE.U32.AND P0, PT, R10, RZ, PT ;  /* 0x000000ff0a00720c */ /* 0x001fc80003f05070 */
[----:B------:R-:W-:-:S13]  /*62a0*/  ISETP.NE.AND.EX P0, PT, R11, RZ, PT, P0 ;  /* 0x000000ff0b00720c */ /* 0x000fda0003f05300 */
[----:B-1234-:R-:W-:Y:S05]  /*62b0*/  @!P0 BRA `(.L_x_160) ;  /* 0x0000000000288947 */ /* 0x01efea0003800000 */
        /* <DEDUP_REMOVED lines=10> */
.L_x_160:
[-CC-:B------:R-:W-:Y:S01]  /*6360*/  SHF.R.U64 R99, R8, R0.reuse, R9.reuse ;  /* 0x0000000008637219 */ /* 0x180fe20000001209 */
[----:B------:R-:W0:Y:S01]  /*6370*/  LDC.64 R26, c[0x0][0x640] ;  /* 0x00019000ff1a7b82 */ /* 0x000e220000000a00 */
[----:B------:R-:W-:Y:S01]  /*6380*/  SHF.R.U32.HI R0, RZ, R0, R9 ;  /* 0x00000000ff007219 */ /* 0x000fe20000011609 */
[----:B------:R-:W-:Y:S01]  /*6390*/  ULDC UR4, c[0x0][0x150] ;  /* 0x0000540000047ab9 */ /* 0x000fe20000000800 */
[----:B------:R-:W-:Y:S02]  /*63a0*/  IADD3 R3, P0, RZ, -R99, RZ ;  /* 0x80000063ff037210 */ /* 0x000fe40007f1e0ff */
[----:B------:R-:W-:-:S03]  /*63b0*/  I2FP.F32.U32 R7, R12 ;  /* 0x0000000c00077245 */ /* 0x000fc60000201000 */
[----:B------:R-:W1:Y:S01]  /*63c0*/  LDC R6, c[0x0][0x618] ;  /* 0x00018600ff067b82 */ /* 0x000e620000000800 */
[----:B------:R-:W-:Y:S02]  /*63d0*/  IMAD.X R5, RZ, RZ, ~R0, P0 ;  /* 0x000000ffff057224 */ /* 0x000fe400000e0e00 */
[----:B------:R-:W-:Y:S01]  /*63e0*/  FMUL R7, R7, UR4 ;  /* 0x0000000407077c20 */ /* 0x000fe20008400000 */
[----:B------:R-:W-:Y:S01]  /*63f0*/  ULDC UR4, c[0x0][0x154] ;  /* 0x0000550000047ab9 */ /* 0x000fe20000000800 */
[-C--:B------:R-:W-:Y:S02]  /*6400*/  IMAD R0, R5, R14.reuse, RZ ;  /* 0x0000000e05007224 */ /* 0x080fe400078e02ff */
[C---:B------:R-:W-:Y:S01]  /*6410*/  IMAD.WIDE.U32 R4, R3.reuse, R14, R16 ;  /* 0x0000000e03047225 */ /* 0x040fe200078e0010 */
[----:B------:R-:W2:Y:S01]  /*6420*/  LDC R11, c[0x0][0x608] ;  /* 0x00018200ff0b7b82 */ /* 0x000ea20000000800 */
[----:B------:R-:W3:Y:S02]  /*6430*/  F2I.U32.TRUNC.NTZ R7, R7 ;  /* 0x0000000700077305 */ /* 0x000ee4000020f000 */
[----:B------:R-:W-:-:S04]  /*6440*/  IMAD R3, R3, R15, R0 ;  /* 0x0000000f03037224 */ /* 0x000fc800078e0200 */
[----:B------:R-:W-:Y:S01]  /*6450*/  IMAD.IADD R3, R5, 0x1, R3 ;  /* 0x0000000105037824 */ /* 0x000fe200078e0203 */
[----:B------:R-:W4:Y:S01]  /*6460*/  LDC R8, c[0x0][0x658] ;  /* 0x00019600ff087b82 */ /* 0x000f220000000800 */
[----:B------:R-:W-:Y:S02]  /*6470*/  I2FP.F32.U32 R5, R20 ;  /* 0x0000001400057245 */ /* 0x000fe40000201000 */
[----:B0-----:R-:W-:-:S04]  /*6480*/  ISETP.NE.U32.AND P0, PT, R26, RZ, PT ;  /* 0x000000ff1a00720c */ /* 0x001fc80003f05070 */
[----:B------:R-:W-:Y:S01]  /*6490*/  ISETP.NE.AND.EX P0, PT, R27, RZ, PT, P0 ;  /* 0x000000ff1b00720c */ /* 0x000fe20003f05300 */
[----:B------:R-:W0:Y:S01]  /*64a0*/  LDC R9, c[0x0][0x144] ;  /* 0x00005100ff097b82 */ /* 0x000e220000000800 */
[-C--:B-1----:R-:W-:Y:S01]  /*64b0*/  SHF.R.U64 R13, R4, R6.reuse, R3 ;  /* 0x00000006040d7219 */ /* 0x082fe20000001203 */
[----:B---3--:R-:W-:Y:S01]  /*64c0*/  IMAD.MOV R7, RZ, RZ, -R7 ;  /* 0x000000ffff077224 */ /* 0x008fe200078e0a07 */
[----:B------:R-:W-:Y:S01]  /*64d0*/  SHF.R.U32.HI R0, RZ, R6, R3 ;  /* 0x00000006ff007219 */ /* 0x000fe20000011603 */
[----:B------:R-:W-:-:S04]  /*64e0*/  FMUL R6, R5, UR4 ;  /* 0x0000000405067c20 */ /* 0x000fc80008400000 */
[----:B------:R-:W1:Y:S01]  /*64f0*/  LDC R21, c[0x0][0x148] ;  /* 0x00005200ff157b82 */ /* 0x000e620000000800 */
[----:B------:R3:W0:Y:S01]  /*6500*/  F2I.U32.TRUNC.NTZ R14, R6 ;  /* 0x00000006000e7305 */ /* 0x000622000020f000 */
[-CC-:B--2---:R-:W-:Y:S02]  /*6510*/  SHF.R.U64 R10, R13, R11.reuse, R0.reuse ;  /* 0x0000000b0d0a7219 */ /* 0x184fe40000001200 */
[----:B------:R-:W-:-:S04]  /*6520*/  SHF.R.U32.HI R3, RZ, R11, R0 ;  /* 0x0000000bff037219 */ /* 0x000fc80000011600 */
[----:B-----5:R-:W2:Y:S01]  /*6530*/  LDC R24, c[0x0][0x648] ;  /* 0x00019200ff187b82 */ /* 0x020ea20000000800 */
[-CC-:B----4-:R-:W-:Y:S02]  /*6540*/  SHF.R.U64 R15, R10, R8.reuse, R3.reuse ;  /* 0x000000080a0f7219 */ /* 0x190fe40000001203 */
[----:B------:R-:W-:-:S03]  /*6550*/  SHF.R.U32.HI R5, RZ, R8, R3 ;  /* 0x00000008ff057219 */ /* 0x000fc60000011603 */
[----:B------:R-:W-:Y:S02]  /*6560*/  IMAD.MOV.U32 R4, RZ, RZ, R15 ;  /* 0x000000ffff047224 */ /* 0x000fe400078e000f */
[----:B------:R-:W4:Y:S01]  /*6570*/  LDC R28, c[0x0][0x638] ;  /* 0x00018e00ff1c7b82 */ /* 0x000f220000000800 */
[----:B0-----:R-:W-:-:S07]  /*6580*/  IMAD R25, R9, R7, R12 ;  /* 0x0000000709197224 */ /* 0x001fce00078e020c */
[----:B------:R-:W0:Y:S08]  /*6590*/  LDC R29, c[0x0][0x610] ;  /* 0x00018400ff1d7b82 */ /* 0x000e300000000800 */
[----:B------:R-:W0:Y:S01]  /*65a0*/  LDC R30, c[0x0][0x600] ;  /* 0x00018000ff1e7b82 */ /* 0x000e220000000800 */
[----:B-1-3--:R-:W-:Y:S05]  /*65b0*/  @!P0 BRA `(.L_x_161) ;  /* 0x0000000000288947 */ /* 0x00afea0003800000 */
[----:B------:R-:W1:Y:S02]  /*65c0*/  LDC R0, c[0x0][0x64c] ;  /* 0x00019300ff007b82 */ /* 0x000e640000000800 */
[----:B-1----:R-:W-:-:S05]  /*65d0*/  IADD3 R3, P0, R15, R0, RZ ;  /* 0x000000000f037210 */ /* 0x002fca0007f1e0ff */
        /* <DEDUP_REMOVED lines=8> */
.L_x_161:
[----:B------:R-:W-:Y:S01]  /*6660*/  ISETP.NE.AND P0, PT, R2, 0x1, PT ;  /* 0x000000010200780c */ /* 0x000fe20003f05270 */
[----:B------:R-:W-:Y:S01]  /*6670*/  IMAD.MOV R14, RZ, RZ, -R14 ;  /* 0x000000ffff0e7224 */ /* 0x000fe200078e0a0e */
[----:B--2---:R-:W-:Y:S02]  /*6680*/  SHF.R.U64 R0, R4, R24, R5 ;  /* 0x0000001804007219 */ /* 0x004fe40000001205 */
[----:B------:R-:W-:Y:S02]  /*6690*/  LOP3.LUT R3, R10, R97, RZ, 0xc0, !PT ;  /* 0x000000610a037212 */ /* 0x000fe400078ec0ff */
[----:B------:R-:W-:Y:S01]  /*66a0*/  LOP3.LUT R6, R13, R96, RZ, 0xc0, !PT ;  /* 0x000000600d067212 */ /* 0x000fe200078ec0ff */
[----:B------:R-:W-:Y:S02]  /*66b0*/  IMAD.MOV R4, RZ, RZ, -R0 ;  /* 0x000000ffff047224 */ /* 0x000fe400078e0a00 */
[----:B------:R-:W-:Y:S02]  /*66c0*/  IMAD R0, R92, R0, R3 ;  /* 0x000000005c007224 */ /* 0x000fe400078e0203 */
[----:B----4-:R-:W-:-:S02]  /*66d0*/  IMAD R3, R4, R28, R15 ;  /* 0x0000001c04037224 */ /* 0x010fc400078e020f */
[----:B------:R-:W-:Y:S02]  /*66e0*/  @P0 IMAD R25, R21, R14, R20 ;  /* 0x0000000e15190224 */ /* 0x000fe400078e0214 */
[----:B0-----:R-:W-:Y:S02]  /*66f0*/  IMAD R5, R3, R30, R6 ;  /* 0x0000001e03057224 */ /* 0x001fe400078e0206 */
[----:B------:R-:W-:Y:S02]  /*6700*/  IMAD R0, R0, R29, R25 ;  /* 0x0000001d00007224 */ /* 0x000fe400078e0219 */
[----:B------:R-:W-:-:S03]  /*6710*/  IMAD.MOV.U32 R4, RZ, RZ, 0x1 ;  /* 0x00000001ff047424 */ /* 0x000fc600078e00ff */
[----:B------:R-:W-:Y:S02]  /*6720*/  SEL R100, R5, R0, !P0 ;  /* 0x0000000005647207 */ /* 0x000fe40004000000 */
[----:B------:R-:W-:Y:S02]  /*6730*/  PRMT R3, R4, 0x7610, R3 ;  /* 0x0000761004037816 */ /* 0x000fe40000000003 */
[----:B------:R-:W-:-:S07]  /*6740*/  SEL R0, R0, R5, !P0 ;  /* 0x0000000500007207 */ /* 0x000fce0004000000 */
.L_x_159:
[----:B------:R-:W-:Y:S01]  /*6750*/  LOP3.LUT P0, RZ, R3, 0xff, RZ, 0xc0, !PT ;  /* 0x000000ff03ff7812 */ /* 0x000fe2000780c0ff */
[----:B------:R-:W-:Y:S01]  /*6760*/  UIMAD.WIDE.U32 UR4, UR41, -0x55555555, URZ ;  /* 0xaaaaaaab290478a5 */ /* 0x000fe2000f8e003f */
[----:B------:R-:W-:-:S03]  /*6770*/  IMAD.MOV.U32 R101, RZ, RZ, R0 ;  /* 0x000000ffff657224 */ /* 0x000fc600078e0000 */
[----:B------:R-:W-:-:S04]  /*6780*/  USHF.R.U32.HI UR4, URZ, 0x2, UR5 ;  /* 0x000000023f047899 */ /* 0x000fc80008011605 */
[----:B------:R-:W-:-:S04]  /*6790*/  UIMAD UR41, UR4, -0x6, UR41 ;  /* 0xfffffffa042978a4 */ /* 0x000fc8000f8e0229 */
[----:B------:R-:W-:Y:S08]  /*67a0*/  @P0 BRA `(.L_x_162) ;  /* 0xffffffac00280947 */ /* 0x000ff0000383ffff */
[----:B------:R-:W-:Y:S05]  /*67b0*/  EXIT ;  /* 0x000000000000794d */ /* 0x000fea0003800000 */
.L_x_7:
        /* <DEDUP_REMOVED lines=26> */
.L_x_164:
[----:B------:R-:W0:Y:S01]  /*6960*/  LDC.64 R28, c[0x0][0x640] ;  /* 0x00019000ff1c7b82 */ /* 0x000e220000000a00 */
[-CC-:B------:R-:W-:Y:S01]  /*6970*/  SHF.R.U64 R22, R12, R20.reuse, R13.reuse ;  /* 0x000000140c167219 */ /* 0x180fe2000000120d */
[----:B------:R-:W-:Y:S01]  /*6980*/  IMAD.MOV.U32 R26, RZ, RZ, 0x1 ;  /* 0x00000001ff1a7424 */ /* 0x000fe200078e00ff */
[----:B------:R-:W-:Y:S02]  /*6990*/  SHF.R.U32.HI R8, RZ, R20, R13 ;  /* 0x00000014ff087219 */ /* 0x000fe4000001160d */
[----:B------:R-:W-:-:S03]  /*69a0*/  IADD3 R11, P0, RZ, -R22, RZ ;  /* 0x80000016ff0b7210 */ /* 0x000fc60007f1e0ff */
[----:B------:R-:W1:Y:S02]  /*69b0*/  LDC R12, c[0x0][0x618] ;  /* 0x00018600ff0c7b82 */ /* 0x000e640000000800 */
[----:B------:R-:W-:-:S04]  /*69c0*/  IMAD.X R9, RZ, RZ, ~R8, P0 ;  /* 0x000000ffff097224 */ /* 0x000fc800000e0e08 */
[-C--:B------:R-:W-:Y:S02]  /*69d0*/  IMAD R10, R9, R24.reuse, RZ ;  /* 0x00000018090a7224 */ /* 0x080fe400078e02ff */
[----:B------:R-:W2:Y:S01]  /*69e0*/  LDC R20, c[0x0][0x608] ;  /* 0x00018200ff147b82 */ /* 0x000ea20000000800 */
[----:B------:R-:W-:-:S04]  /*69f0*/  IMAD.WIDE.U32 R8, R11, R24, R16 ;  /* 0x000000180b087225 */ /* 0x000fc800078e0010 */
[----:B------:R-:W-:Y:S02]  /*6a00*/  IMAD R11, R11, R25, R10 ;  /* 0x000000190b0b7224 */ /* 0x000fe400078e020a */
[----:B------:R-:W-:Y:S01]  /*6a10*/  IMAD.MOV.U32 R10, RZ, RZ, -0x1 ;  /* 0xffffffffff0a7424 */ /* 0x000fe200078e00ff */
        /* <DEDUP_REMOVED lines=28> */
.L_x_165:
[----:B------:R-:W-:Y:S01]  /*6be0*/  ISETP.NE.AND P0, PT, R2, 0x1, PT ;  /* 0x000000010200780c */ /* 0x000fe20003f05270 */
[----:B------:R-:W-:Y:S01]  /*6bf0*/  IMAD.MOV.U32 R12, RZ, RZ, R22 ;  /* 0x000000ffff0c7224 */ /* 0x000fe200078e0016 */
[----:B-1----:R-:W-:Y:S02]  /*6c00*/  SHF.R.U64 R8, R8, R24, R9 ;  /* 0x0000001808087219 */ /* 0x002fe40000001209 */
[----:B------:R-:W-:Y:S01]  /*6c10*/  LOP3.LUT R5, R19, R30, RZ, 0xc0, !PT ;  /* 0x0000001e13057212 */ /* 0x000fe200078ec0ff */
[----:B0-----:R-:W-:Y:S01]  /*6c20*/  VIADD R19, R23, 0xffffffff ;  /* 0xffffffff17137836 */ /* 0x001fe20000000000 */
[----:B------:R-:W-:Y:S01]  /*6c30*/  SHF.L.U32 R26, R26, R27, RZ ;  /* 0x0000001b1a1a7219 */ /* 0x000fe200000006ff */
[----:B------:R-:W-:-:S03]  /*6c40*/  IMAD.MOV R9, RZ, RZ, -R8 ;  /* 0x000000ffff097224 */ /* 0x000fc600078e0a08 */
[----:B------:R-:W-:Y:S01]  /*6c50*/  LOP3.LUT R19, R14, R19, RZ, 0xc0, !PT ;  /* 0x000000130e137212 */ /* 0x000fe200078ec0ff */
[----:B------:R-:W-:Y:S02]  /*6c60*/  IMAD R5, R26, R8, R5 ;  /* 0x000000081a057224 */ /* 0x000fe400078e0205 */
[----:B------:R-:W-:Y:S02]  /*6c70*/  @P0 IMAD R6, R7, R21, R4 ;  /* 0x0000001507060224 */ /* 0x000fe400078e0204 */
[----:B--2---:R-:W-:Y:S02]  /*6c80*/  IMAD R4, R9, R25, R20 ;  /* 0x0000001909047224 */ /* 0x004fe400078e0214 */
[----:B---3--:R-:W-:Y:S02]  /*6c90*/  IMAD R6, R5, R31, R6 ;  /* 0x0000001f05067224 */ /* 0x008fe400078e0206 */
[----:B------:R-:W-:Y:S02]  /*6ca0*/  IMAD R19, R4, R23, R19 ;  /* 0x0000001704137224 */ /* 0x000fe400078e0213 */
[----:B------:R-:W-:-:S03]  /*6cb0*/  IMAD.MOV.U32 R8, RZ, RZ, 0x1 ;  /* 0x00000001ff087424 */ /* 0x000fc600078e00ff */
[----:B------:R-:W-:Y:S02]  /*6cc0*/  SEL R20, R19, R6, !P0 ;  /* 0x0000000613147207 */ /* 0x000fe40004000000 */
[----:B------:R-:W-:-:S07]  /*6cd0*/  SEL R19, R6, R19, !P0 ;  /* 0x0000001306137207 */ /* 0x000fce0004000000 */
.L_x_163:
[----:B------:R-:W-:-:S08]  /*6ce0*/  NOP ;  /* 0x0000000000007918 */ /* 0x000fd00000000000 */
[----:B------:R-:W0:-:S00]  /*6cf0*/  USETMAXREG.DEALLOC.CTAPOOL 0x28 ;  /* 0x00000028000079c8 */ /* 0x000e0000080e0500 */
[----:B0-----:R-:W-:-:S13]  /*6d00*/  ISETP.NE.AND P0, PT, R3, RZ, PT ;  /* 0x000000ff0300720c */ /* 0x001fda0003f05270 */
[----:B------:R-:W-:Y:S05]  /*6d10*/  @P0 EXIT ;  /* 0x000000000000094d */ /* 0x000fea0003800000 */
[----:B------:R-:W-:Y:S01]  /*6d20*/  LOP3.LUT P0, RZ, R8, 0xff, RZ, 0xc0, !PT ;  /* 0x000000ff08ff7812 */ /* 0x000fe2000780c0ff */
[----:B------:R-:W-:Y:S02]  /*6d30*/  IMAD.MOV.U32 R3, RZ, RZ, 0x1 ;  /* 0x00000001ff037424 */ /* 0x000fe400078e00ff */
[----:B------:R-:W-:-:S10]  /*6d40*/  IMAD.MOV.U32 R13, RZ, RZ, RZ ;  /* 0x000000ffff0d7224 */ /* 0x000fd400078e00ff */
[----:B------:R-:W-:Y:S05]  /*6d50*/  @!P0 BRA `(.L_x_166) ;  /* 0x0000000c00448947 */ /* 0x000fea0003800000 */
[----:B------:R-:W0:Y:S01]  /*6d60*/  LDC R3, c[0x0][0x28c] ;  /* 0x0000a300ff037b82 */ /* 0x000e220000000800 */
[----:B------:R-:W-:Y:S01]  /*6d70*/  ULDC UR6, c[0x0][0x658] ;  /* 0x0001960000067ab9 */ /* 0x000fe20000000800 */
[----:B------:R-:W-:Y:S01]  /*6d80*/  UMOV UR7, 0xffffffff ;  /* 0xffffffff00077882 */ /* 0x000fe20000000000 */
[----:B------:R-:W-:Y:S01]  /*6d90*/  BSSY B0, `(.L_x_166) ;  /* 0x00000cd000007945 */ /* 0x000fe20003800000 */
[----:B------:R-:W-:Y:S01]  /*6da0*/  USHF.L.U32 UR7, UR7, UR6, URZ ;  /* 0x0000000607077299 */ /* 0x000fe2000800063f */
[----:B------:R-:W-:Y:S01]  /*6db0*/  IMAD.MOV.U32 R11, RZ, RZ, 0x1 ;  /* 0x00000001ff0b7424 */ /* 0x000fe200078e00ff */
[----:B------:R-:W-:Y:S01]  /*6dc0*/  LOP3.LUT R10, R18, 0x2, RZ, 0xfc, !PT ;  /* 0x00000002120a7812 */ /* 0x000fe200078efcff */
[----:B------:R-:W-:Y:S01]  /*6dd0*/  IMAD.MOV.U32 R13, RZ, RZ, RZ ;  /* 0x000000ffff0d7224 */ /* 0x000fe200078e00ff */
[----:B------:R-:W1:Y:S01]  /*6de0*/  S2UR UR4, SR_CgaCtaId ;  /* 0x00000000000479c3 */ /* 0x000e620000008800 */
[----:B------:R-:W-:Y:S01]  /*6df0*/  ULDC UR5, c[0x0][0x600] ;  /* 0x0001800000057ab9 */ /* 0x000fe20000000800 */
[----:B------:R-:W-:Y:S01]  /*6e00*/  UMOV UR8, 0x1 ;  /* 0x0000000100087882 */ /* 0x000fe20000000000 */
[----:B------:R-:W-:-:S02]  /*6e10*/  UIADD3 UR5, UR5, -0x1, URZ ;  /* 0xffffffff05057890 */ /* 0x000fc4000fffe03f */
[----:B------:R-:W-:Y:S02]  /*6e20*/  USHF.L.U32 UR21, UR8, UR6, URZ ;  /* 0x0000000608157299 */ /* 0x000fe4000800063f */
[----:B------:R-:W-:Y:S01]  /*6e30*/  ULOP3.LUT UR13, URZ, UR7, URZ, 0x33, !UPT ;  /* 0x000000073f0d7292 */ /* 0x000fe2000f8e333f */
[----:B------:R-:W-:Y:S01]  /*6e40*/  ULDC.64 UR30, c[0x0][0x198] ;  /* 0x00006600001e7ab9 */ /* 0x000fe20000000a00 */
[----:B0-----:R-:W-:-:S05]  /*6e50*/  VIADD R3, R3, 0x3f ;  /* 0x0000003f03037836 */ /* 0x001fca0000000000 */
[----:B------:R-:W-:Y:S01]  /*6e60*/  SHF.R.S32.HI R4, RZ, 0x1f, R3 ;  /* 0x0000001fff047819 */ /* 0x000fe20000011403 */
[----:B-1----:R-:W-:-:S03]  /*6e70*/  USHF.L.U32 UR4, UR4, 0x5, URZ ;  /* 0x0000000504047899 */ /* 0x002fc6000800063f */
[----:B------:R-:W-:Y:S01]  /*6e80*/  LEA.HI R4, R4, R3, RZ, 0x6 ;  /* 0x0000000304047211 */ /* 0x000fe200078f30ff */
[----:B------:R-:W-:-:S03]  /*6e90*/  IMAD.MOV.U32 R3, RZ, RZ, 0x1 ;  /* 0x00000001ff037424 */ /* 0x000fc600078e00ff */
[----:B------:R-:W-:-:S05]  /*6ea0*/  SHF.R.S32.HI R8, RZ, 0x6, R4 ;  /* 0x00000006ff087819 */ /* 0x000fca0000011404 */
[----:B------:R-:W-:-:S07]  /*6eb0*/  VIADD R9, R8, 0x1 ;  /* 0x0000000108097836 */ /* 0x000fce0000000000 */
.L_x_177:
[----:B------:R-:W-:-:S03]  /*6ec0*/  UMOV UR6, 0xffffffff ;  /* 0xffffffff00067882 */ /* 0x000fc60000000000 */
[----:B------:R-:W-:Y:S05]  /*6ed0*/  BRA.DIV UR6, `(.L_x_167) ;  /* 0x0000001206147947 */ /* 0x000fea000b800000 */
[----:B------:R-:W-:-:S13]  /*6ee0*/  ELECT P6, URZ, PT ;  /* 0x00000000003f782f */ /* 0x000fda00038c0000 */
.L_x_190:
[----:B------:R-:W-:Y:S04]  /*6ef0*/  BSSY B1, `(.L_x_168) ;  /* 0x0000044000017945 */ /* 0x000fe80003800000 */
[----:B------:R-:W-:Y:S05]  /*6f00*/  @!P6 BRA `(.L_x_169) ;  /* 0x000000040008e947 */ /* 0x000fea0003800000 */
[----:B------:R-:W0:Y:S02]  /*6f10*/  LDC R4, c[0x0][0x28c] ;  /* 0x0000a300ff047b82 */ /* 0x000e240000000800 */
[----:B0-----:R-:W-:-:S13]  /*6f20*/  ISETP.GE.AND P0, PT, R4, 0x1, PT ;  /* 0x000000010400780c */ /* 0x001fda0003f06270 */
[----:B------:R-:W-:Y:S05]  /*6f30*/  @!P0 BRA `(.L_x_169) ;  /* 0x0000000000fc8947 */ /* 0x000fea0003800000 */
[----:B------:R-:W-:Y:S02]  /*6f40*/  IMAD.SHL.U32 R19, R19, 0x80, RZ ;  /* 0x0000008013137824 */ /* 0x000fe400078e00ff */
[----:B------:R-:W-:Y:S02]  /*6f50*/  IMAD.SHL.U32 R20, R20, 0x80, RZ ;  /* 0x0000008014147824 */ /* 0x000fe400078e00ff */
[----:B------:R-:W-:Y:S02]  /*6f60*/  IMAD.MOV.U32 R23, RZ, RZ, RZ ;  /* 0x000000ffff177224 */ /* 0x000fe400078e00ff */
[----:B------:R-:W-:Y:S02]  /*6f70*/  IMAD.U32 R24, RZ, RZ, UR4 ;  /* 0x00000004ff187e24 */ /* 0x000fe4000f8e00ff */
[----:B------:R-:W-:Y:S02]  /*6f80*/  IMAD.MOV.U32 R4, RZ, RZ, R9 ;  /* 0x000000ffff047224 */ /* 0x000fe400078e0009 */
[----:B------:R-:W-:-:S02]  /*6f90*/  IMAD.MOV.U32 R5, RZ, RZ, R3 ;  /* 0x000000ffff057224 */ /* 0x000fc400078e0003 */
[----:B------:R-:W-:Y:S02]  /*6fa0*/  IMAD.MOV.U32 R6, RZ, RZ, R13 ;  /* 0x000000ffff067224 */ /* 0x000fe400078e000d */
[----:B------:R-:W-:-:S07]  /*6fb0*/  VIADD R25, R19, 0x40 ;  /* 0x0000004013197836 */ /* 0x000fce0000000000 */
.L_x_172:
[----:B------:R-:W0:Y:S01]  /*6fc0*/  S2R R15, SR_CgaCtaId ;  /* 0x00000000000f7919 */ /* 0x000e220000008800 */
[----:B------:R-:W-:Y:S02]  /*6fd0*/  MOV R7, 0x400 ;  /* 0x0000040000077802 */ /* 0x000fe40000000f00 */
[----:B------:R-:W-:-:S13]  /*6fe0*/  ISETP.NE.AND P1, PT, R0, RZ, PT ;  /* 0x000000ff0000720c */ /* 0x000fda0003f25270 */
[----:B------:R-:W1:Y:S01]  /*6ff0*/  @!P1 LDC R14, c[0x0][0x500] ;  /* 0x00014000ff0e9b82 */ /* 0x000e620000000800 */
[----:B0-----:R-:W-:Y:S02]  /*7000*/  LEA R21, R15, R7, 0x18 ;  /* 0x000000070f157211 */ /* 0x001fe400078ec0ff */
[----:B------:R-:W-:-:S03]  /*7010*/  SHF.L.U32 R7, R5, 0x1f, RZ ;  /* 0x0000001f05077819 */ /* 0x000fc600000006ff */
[----:B------:R-:W-:-:S04]  /*7020*/  IMAD R22, R6, 0x8, R21 ;  /* 0x0000000806167824 */ /* 0x000fc800078e0215 */
[----:B------:R-:W0:Y:S02]  /*7030*/  SYNCS.PHASECHK.TRANS64.TRYWAIT P0, [R22+URZ+0x30], R7 ;  /* 0x00003007160075a7 */ /* 0x000e24000800017f */
[----:B01----:R-:W-:Y:S05]  /*7040*/  @!P0 BRA `(.L_x_170) ;  /* 0x0000000c00d88947 */ /* 0x003fea0003800000 */
.L_x_191:
[----:B0-----:R-:W-:Y:S01]  /*7050*/  PRMT R7, R10, 0x9910, RZ ;  /* 0x000099100a077816 */ /* 0x001fe200000000ff */
[----:B------:R0:W-:Y:S03]  /*7060*/  @!P1 SYNCS.ARRIVE.TRANS64 RZ, [R22+URZ], R14 ;  /* 0x0000000e16ff99a7 */ /* 0x0001e6000800003f */
[----:B------:R-:W-:-:S13]  /*7070*/  ISETP.NE.AND P0, PT, R7, 0x2, PT ;  /* 0x000000020700780c */ /* 0x000fda0003f05270 */
[----:B0-----:R-:W-:Y:S05]  /*7080*/  @P0 BRA `(.L_x_171) ;  /* 0x0000000000040947 */ /* 0x001fea0003800000 */
[----:B------:R-:W-:Y:S01]  /*7090*/  BPT.TRAP 0x1 ;  /* 0x000000040000795c */ /* 0x000fe20000300000 */
.L_x_171:
[----:B------:R-:W-:Y:S01]  /*70a0*/  IMAD R7, R6, 0x4, R15 ;  /* 0x0000000406077824 */ /* 0x000fe200078e020f */
[----:B------:R-:W-:Y:S01]  /*70b0*/  R2UR UR25, R22 ;  /* 0x00000000161972ca */ /* 0x000fe200000e0000 */
[----:B------:R-:W-:Y:S01]  /*70c0*/  VIADD R4, R4, 0xffffffff ;  /* 0xffffffff04047836 */ /* 0x000fe20000000000 */
[----:B------:R-:W-:Y:S01]  /*70d0*/  R2UR UR27, R24 ;  /* 0x00000000181b72ca */ /* 0x000fe200000e0000 */
[----:B------:R-:W-:Y:S01]  /*70e0*/  IMAD.SHL.U32 R7, R7, 0x800, RZ ;  /* 0x0000080007077824 */ /* 0x000fe200078e00ff */
[----:B------:R-:W-:Y:S01]  /*70f0*/  R2UR UR28, R12 ;  /* 0x000000000c1c72ca */ /* 0x000fe200000e0000 */
[----:B------:R-:W-:Y:S01]  /*7100*/  UIADD3 UR6, UP0, UR30, 0xf0, URZ ;  /* 0x000000f01e067890 */ /* 0x000fe2000ff1e03f */
[----:B------:R-:W-:Y:S01]  /*7110*/  R2UR UR26, R19 ;  /* 0x00000000131a72ca */ /* 0x000fe200000e0000 */
[--C-:B------:R-:W-:Y:S01]  /*7120*/  IMAD R7, R7, 0x2, R21.reuse ;  /* 0x0000000207077824 */ /* 0x100fe200078e0215 */
[----:B------:R-:W-:Y:S01]  /*7130*/  R2UR UR18, R25 ;  /* 0x00000000191272ca */ /* 0x000fe200000e0000 */
[C---:B------:R-:W-:Y:S01]  /*7140*/  IMAD R21, R6.reuse, 0x4000, R21 ;  /* 0x0000400006157824 */ /* 0x040fe200078e0215 */
[----:B------:R-:W-:Y:S01]  /*7150*/  UIADD3 UR32, UP1, UR30, 0x1f0, URZ ;  /* 0x000001f01e207890 */ /* 0x000fe2000ff3e03f */
[----:B------:R-:W-:Y:S01]  /*7160*/  R2UR UR10, R23 ;  /* 0x00000000170a72ca */ /* 0x000fe200000e0000 */
[----:B------:R-:W-:Y:S01]  /*7170*/  UIADD3.X UR7, URZ, UR31, URZ, UP0, !UPT ;  /* 0x0000001f3f077290 */ /* 0x000fe200087fe43f */
[----:B------:R-:W-:Y:S01]  /*7180*/  R2UR UR16, R7 ;  /* 0x00000000071072ca */ /* 0x000fe200000e0000 */
[----:B------:R-:W-:Y:S01]  /*7190*/  VIADD R6, R6, 0x1 ;  /* 0x0000000106067836 */ /* 0x000fe20000000000 */
[----:B------:R-:W-:Y:S01]  /*71a0*/  R2UR UR8, R21 ;  /* 0x00000000150872ca */ /* 0x000fe200000e0000 */
[----:B------:R-:W-:Y:S01]  /*71b0*/  UIADD3.X UR33, URZ, UR31, URZ, UP1, !UPT ;  /* 0x0000001f3f217290 */ /* 0x000fe20008ffe43f */
[----:B------:R-:W-:Y:S01]  /*71c0*/  R2UR UR11, R20 ;  /* 0x00000000140b72ca */ /* 0x000fe200000e0000 */
[----:B------:R-:W-:Y:S01]  /*71d0*/  UMOV UR22, 0x30000 ;  /* 0x0003000000167882 */ /* 0x000fe20000000000 */
[----:B------:R-:W-:Y:S01]  /*71e0*/  ISETP.GT.AND P1, PT, R4, 0x1, PT ;  /* 0x000000010400780c */ /* 0x000fe20003f24270 */
[----:B------:R-:W-:Y:S01]  /*71f0*/  UMOV UR14, 0x0 ;  /* 0x00000000000e7882 */ /* 0x000fe20000000000 */
[----:B------:R-:W-:Y:S01]  /*7200*/  ISETP.NE.AND P0, PT, R6, 0x6, PT ;  /* 0x000000060600780c */ /* 0x000fe20003f05270 */
[----:B------:R-:W-:Y:S01]  /*7210*/  UMOV UR15, 0x10000000 ;  /* 0x10000000000f7882 */ /* 0x000fe20000000000 */
[----:B------:R-:W-:Y:S01]  /*7220*/  UMOV UR17, UR25 ;  /* 0x0000001900117c82 */ /* 0x000fe20008000000 */
[----:B------:R-:W-:Y:S01]  /*7230*/  UMOV UR19, UR27 ;  /* 0x0000001b00137c82 */ /* 0x000fe20008000000 */
[----:B------:R-:W-:Y:S01]  /*7240*/  UMOV UR20, UR28 ;  /* 0x0000001c00147c82 */ /* 0x000fe20008000000 */
[----:B------:R-:W-:Y:S01]  /*7250*/  UIADD3 UR24, UR16, 0x180, URZ ;  /* 0x0000018010187890 */ /* 0x000fe2000fffe03f */
[----:B------:R-:W-:Y:S01]  /*7260*/  SEL R14, RZ, 0x1, P0 ;  /* 0x00000001ff0e7807 */ /* 0x000fe20000000000 */
[----:B------:R-:W-:Y:S01]  /*7270*/  UIADD3 UR16, UR16, 0x2180, URZ ;  /* 0x0000218010107890 */ /* 0x000fe2000fffe03f */
[----:B------:R-:W-:Y:S01]  /*7280*/  VIADD R23, R23, 0x40 ;  /* 0x0000004017177836 */ /* 0x000fe20000000000 */
[----:B------:R-:W-:Y:S01]  /*7290*/  UIADD3 UR8, UR8, 0x18180, URZ ;  /* 0x0001818008087890 */ /* 0x000fe2000fffe03f */
[----:B------:R-:W-:Y:S01]  /*72a0*/  LOP3.LUT R5, R5, R14, RZ, 0x3c, !PT ;  /* 0x0000000e05057212 */ /* 0x000fe200078e3cff */
[----:B------:R-:W-:Y:S01]  /*72b0*/  UMOV UR9, UR25 ;  /* 0x0000001900097c82 */ /* 0x000fe20008000000 */
[----:B------:R-:W-:Y:S01]  /*72c0*/  UMOV UR12, UR28 ;  /* 0x0000001c000c7c82 */ /* 0x000fe20008000000 */
[----:B------:R-:W-:Y:S01]  /*72d0*/  VIADD R24, R24, 0x40 ;  /* 0x0000004018187836 */ /* 0x000fe20000000000 */
[----:B------:R0:W-:Y:S01]  /*72e0*/  UTMALDG.3D.MULTICAST [UR24], [UR6], UR22, desc[UR14] ;  /* 0x00000e18060073b4 */ /* 0x0001e20008011816 */
[----:B------:R-:W-:Y:S01]  /*72f0*/  SEL R6, R6, RZ, P0 ;  /* 0x000000ff06067207 */ /* 0x000fe20000000000 */
[----:B------:R0:W-:Y:S02]  /*7300*/  UTMALDG.3D.MULTICAST [UR16], [UR6], UR22, desc[UR14] ;  /* 0x00000e10060073b4 */ /* 0x0001e40008011816 */
[----:B------:R0:W-:Y:S02]  /*7310*/  UTMALDG.3D [UR8], [UR32], desc[UR14] ;  /* 0x00000e08200075b4 */ /* 0x0001e40008011000 */
[----:B0-----:R-:W-:Y:S05]  /*7320*/  @P1 BRA `(.L_x_172) ;  /* 0xfffffffc00241947 */ /* 0x001fea000383ffff */
.L_x_169:
[----:B------:R-:W-:Y:S05]  /*7330*/  BSYNC B1 ;  /* 0x0000000000017941 */ /* 0x000fea0003800000 */
.L_x_168:
[----:B------:R-:W-:Y:S01]  /*7340*/  LOP3.LUT P1, RZ, R11, 0xff, RZ, 0xc0, !PT ;  /* 0x000000ff0bff7812 */ /* 0x000fe2000782c0ff */
[C---:B------:R-:W-:Y:S01]  /*7350*/  IMAD.IADD R13, R8.reuse, 0x1, R13 ;  /* 0x00000001080d7824 */ /* 0x040fe200078e020d */
[----:B------:R-:W-:Y:S01]  /*7360*/  ULDC.64 UR6, c[0x0][0x650] ;  /* 0x0001940000067ab9 */ /* 0x000fe20000000a00 */
[C---:B------:R-:W-:Y:S01]  /*7370*/  ISETP.GE.U32.AND P2, PT, R8.reuse, 0x6, PT ;  /* 0x000000060800780c */ /* 0x040fe20003f46070 */
[----:B------:R-:W-:Y:S01]  /*7380*/  BSSY B1, `(.L_x_173) ;  /* 0x000006b000017945 */ /* 0x000fe20003800000 */
[----:B------:R-:W-:Y:S01]  /*7390*/  IMAD.MOV.U32 R19, RZ, RZ, -0x1 ;  /* 0xffffffffff137424 */ /* 0x000fe200078e00ff */
[----:B------:R-:W-:Y:S01]  /*73a0*/  ISETP.GT.U32.AND P0, PT, R13, 0x5, PT ;  /* 0x000000050d00780c */ /* 0x000fe20003f04070 */
[----:B------:R-:W-:Y:S01]  /*73b0*/  IMAD.MOV.U32 R20, RZ, RZ, -0x1 ;  /* 0xffffffffff147424 */ /* 0x000fe200078e00ff */
[----:B------:R-:W-:Y:S01]  /*73c0*/  PRMT R11, RZ, 0x7610, R11 ;  /* 0x00007610ff0b7816 */ /* 0x000fe2000000000b */
[----:B------:R-:W-:Y:S01]  /*73d0*/  IMAD.MOV.U32 R12, RZ, RZ, -0x1 ;  /* 0xffffffffff0c7424 */ /* 0x000fe200078e00ff */
[----:B------:R-:W-:-:S03]  /*73e0*/  ISETP.LT.U32.AND P0, PT, R8, 0x6, P0 ;  /* 0x000000060800780c */ /* 0x000fc60000701070 */
[----:B------:R-:W0:Y:S01]  /*73f0*/  @P1 S2R R5, SR_CgaCtaId ;  /* 0x0000000000051919 */ /* 0x000e220000008800 */
[----:B------:R-:W-:-:S04]  /*7400*/  @P1 MOV R4, 0x400 ;  /* 0x0000040000041802 */ /* 0x000fc80000000f00 */
[----:B0-----:R-:W-:Y:S01]  /*7410*/  @P1 LEA R6, R5, R4, 0x18 ;  /* 0x0000000405061211 */ /* 0x001fe200078ec0ff */
[----:B------:R-:W-:Y:S01]  /*7420*/  IMAD.WIDE.U32 R4, R13, -0x55555555, RZ ;  /* 0xaaaaaaab0d047825 */ /* 0x000fe200078e00ff */
[----:B------:R-:W-:Y:S02]  /*7430*/  SEL R4, RZ, 0x1, !P0 ;  /* 0x00000001ff047807 */ /* 0x000fe40004000000 */
[----:B------:R0:W-:Y:S01]  /*7440*/  @P1 SYNCS.ARRIVE.TRANS64.A1T0 RZ, [R6+URZ+0x78], RZ ;  /* 0x000078ff06ff19a7 */ /* 0x0001e2000810003f */
[----:B------:R-:W-:Y:S02]  /*7450*/  IADD3 R16, P1, R16, UR36, RZ ;  /* 0x0000002410107c10 */ /* 0x000fe4000ff3e0ff */
[----:B------:R-:W-:Y:S02]  /*7460*/  LOP3.LUT R3, R3, R4, RZ, 0x3c, !PT ;  /* 0x0000000403037212 */ /* 0x000fe400078e3cff */
[----:B------:R-:W-:Y:S02]  /*7470*/  IADD3.X R17, R17, UR42, RZ, P1, !PT ;  /* 0x0000002a11117c10 */ /* 0x000fe40008ffe4ff */
[----:B------:R-:W-:-:S02]  /*7480*/  ISETP.GE.U32.AND P0, PT, R16, UR6, PT ;  /* 0x0000000610007c0c */ /* 0x000fc4000bf06070 */
[----:B0-----:R-:W-:Y:S02]  /*7490*/  SHF.R.U32.HI R6, RZ, 0x2, R5 ;  /* 0x00000002ff067819 */ /* 0x001fe40000011605 */
[----:B------:R-:W-:Y:S02]  /*74a0*/  ISETP.GE.U32.AND.EX P0, PT, R17, UR7, PT, P0 ;  /* 0x0000000711007c0c */ /* 0x000fe4000bf06100 */
[----:B------:R-:W-:Y:S01]  /*74b0*/  @P2 LOP3.LUT R3, R3, 0x1, R6, 0x78, !PT ;  /* 0x0000000103032812 */ /* 0x000fe200078e7806 */
[----:B------:R-:W-:Y:S01]  /*74c0*/  IMAD R13, R6, -0x6, R13 ;  /* 0xfffffffa060d7824 */ /* 0x000fe200078e020d */
[----:B------:R-:W-:-:S09]  /*74d0*/  PRMT R4, RZ, 0x7610, R4 ;  /* 0x00007610ff047816 */ /* 0x000fd20000000004 */
[----:B------:R-:W-:Y:S05]  /*74e0*/  @P0 BRA `(.L_x_174) ;  /* 0x0000000400500947 */ /* 0x000fea0003800000 */
[----:B------:R-:W0:Y:S01]  /*74f0*/  S2R R15, SR_CTAID.X ;  /* 0x00000000000f7919 */ /* 0x000e220000002500 */
[----:B------:R-:W-:Y:S01]  /*7500*/  ULDC.64 UR6, c[0x0][0x628] ;  /* 0x00018a0000067ab9 */ /* 0x000fe20000000a00 */
[----:B------:R-:W1:Y:S01]  /*7510*/  LDC R20, c[0x0][0x144] ;  /* 0x00005100ff147b82 */ /* 0x000e620000000800 */
[----:B------:R-:W-:Y:S01]  /*7520*/  ISETP.NE.U32.AND P0, PT, RZ, UR6, PT ;  /* 0x00000006ff007c0c */ /* 0x000fe2000bf05070 */
[----:B------:R-:W2:Y:S01]  /*7530*/  S2R R12, SR_CTAID.Y ;  /* 0x00000000000c7919 */ /* 0x000ea20000002600 */
[----:B------:R-:W-:Y:S01]  /*7540*/  ULDC UR8, c[0x0][0x150] ;  /* 0x0000540000087ab9 */ /* 0x000fe20000000800 */
[----:B------:R-:W-:Y:S01]  /*7550*/  ULDC UR9, c[0x0][0x630] ;  /* 0x00018c0000097ab9 */ /* 0x000fe20000000800 */
[----:B------:R-:W-:Y:S01]  /*7560*/  ISETP.NE.AND.EX P0, PT, RZ, UR7, PT, P0 ;  /* 0x00000007ff007c0c */ /* 0x000fe2000bf05300 */
[----:B------:R-:W-:Y:S01]  /*7570*/  IMAD.MOV.U32 R4, RZ, RZ, R16 ;  /* 0x000000ffff047224 */ /* 0x000fe200078e0010 */
[----:B0-----:R-:W-:-:S05]  /*7580*/  I2FP.F32.U32 R5, R15 ;  /* 0x0000000f00057245 */ /* 0x001fca0000201000 */
[----:B------:R-:W-:Y:S01]  /*7590*/  FMUL R21, R5, UR8 ;  /* 0x0000000805157c20 */ /* 0x000fe20008400000 */
[----:B------:R-:W-:-:S05]  /*75a0*/  IMAD.MOV.U32 R5, RZ, RZ, R17 ;  /* 0x000000ffff057224 */ /* 0x000fca00078e0011 */
[----:B--2---:R-:W-:Y:S05]  /*75b0*/  @!P0 BRA `(.L_x_175) ;  /* 0x0000000000288947 */ /* 0x004fea0003800000 */
[----:B------:R-:W-:Y:S02]  /*75c0*/  ULDC UR8, c[0x0][0x634] ;  /* 0x00018d0000087ab9 */ /* 0x000fe40000000800 */
[----:B------:R-:W-:-:S05]  /*75d0*/  IADD3 R5, P0, R16, UR8, RZ ;  /* 0x0000000810057c10 */ /* 0x000fca000ff1e0ff */
[----:B------:R-:W-:-:S04]  /*75e0*/  IMAD.X R19, RZ, RZ, R17, P0 ;  /* 0x000000ffff137224 */ /* 0x000fc800000e0611 */
[----:B------:R-:W-:-:S04]  /*75f0*/  IMAD.WIDE.U32 R6, R19, UR6, RZ ;  /* 0x0000000613067c25 */ /* 0x000fc8000f8e00ff */
[----:B------:R-:W-:-:S04]  /*7600*/  IMAD.WIDE.U32 R6, P0, R5, UR7, R6 ;  /* 0x0000000705067c25 */ /* 0x000fc8000f800006 */
[----:B------:R-:W-:-:S04]  /*7610*/  IMAD.WIDE.U32 R4, R5, UR6, RZ ;  /* 0x0000000605047c25 */ /* 0x000fc8000f8e00ff */
[----:B------:R-:W-:Y:S01]  /*7620*/  IMAD.MOV.U32 R4, RZ, RZ, R7 ;  /* 0x000000ffff047224 */ /* 0x000fe200078e0007 */
[----:B------:R-:W-:Y:S01]  /*7630*/  IADD3 RZ, P1, R5, R6, RZ ;  /* 0x0000000605ff7210 */ /* 0x000fe20007f3e0ff */
[----:B------:R-:W-:-:S04]  /*7640*/  IMAD.X R5, RZ, RZ, RZ, P0 ;  /* 0x000000ffff057224 */ /* 0x000fc800000e06ff */
[----:B------:R-:W-:-:S08]  /*7650*/  IMAD.WIDE.U32.X R4, R19, UR7, R4, P1 ;  /* 0x0000000713047c25 */ /* 0x000fd000088e0404 */
.L_x_175:
[--C-:B------:R-:W-:Y:S01]  /*7660*/  SHF.R.U64 R14, R4, UR9, R5.reuse ;  /* 0x00000009040e7c19 */ /* 0x100fe20008001205 */
[----:B------:R-:W0:Y:S01]  /*7670*/  F2I.U32.TRUNC.NTZ R21, R21 ;  /* 0x0000001500157305 */ /* 0x000e22000020f000 */
[----:B------:R-:W-:Y:S01]  /*7680*/  SHF.R.U32.HI R4, RZ, UR9, R5 ;  /* 0x00000009ff047c19 */ /* 0x000fe20008011605 */
[----:B------:R-:W-:Y:S01]  /*7690*/  ULDC.64 UR6, c[0x0][0x620] ;  /* 0x0001880000067ab9 */ /* 0x000fe20000000a00 */
[----:B------:R-:W-:Y:S01]  /*76a0*/  IADD3 R7, P0, RZ, -R14, RZ ;  /* 0x8000000eff077210 */ /* 0x000fe20007f1e0ff */
[----:B------:R-:W-:-:S04]  /*76b0*/  ULDC.64 UR8, c[0x0][0x640] ;  /* 0x0001900000087ab9 */ /* 0x000fc80000000a00 */
[----:B------:R-:W-:Y:S01]  /*76c0*/  IMAD.X R4, RZ, RZ, ~R4, P0 ;  /* 0x000000ffff047224 */ /* 0x000fe200000e0e04 */
[----:B------:R-:W-:-:S03]  /*76d0*/  ISETP.NE.U32.AND P0, PT, RZ, UR8, PT ;  /* 0x00000008ff007c0c */ /* 0x000fc6000bf05070 */
[----:B------:R-:W-:Y:S01]  /*76e0*/  IMAD R6, R4, UR6, RZ ;  /* 0x0000000604067c24 */ /* 0x000fe2000f8e02ff */
[----:B------:R-:W-:Y:S01]  /*76f0*/  ISETP.NE.AND.EX P0, PT, RZ, UR9, PT, P0 ;  /* 0x00000009ff007c0c */ /* 0x000fe2000bf05300 */
[----:B------:R-:W-:Y:S01]  /*7700*/  IMAD.WIDE.U32 R4, R7, UR6, R16 ;  /* 0x0000000607047c25 */ /* 0x000fe2000f8e0010 */
[----:B------:R-:W-:-:S03]  /*7710*/  ULDC UR6, c[0x0][0x618] ;  /* 0x0001860000067ab9 */ /* 0x000fc60000000800 */
[----:B------:R-:W-:Y:S01]  /*7720*/  IMAD R7, R7, UR7, R6 ;  /* 0x0000000707077c24 */ /* 0x000fe2000f8e0206 */
[----:B------:R-:W-:Y:S01]  /*7730*/  ULDC UR7, c[0x0][0x154] ;  /* 0x0000550000077ab9 */ /* 0x000fe20000000800 */
[----:B0-----:R-:W-:Y:S02]  /*7740*/  IMAD.MOV R6, RZ, RZ, -R21 ;  /* 0x000000ffff067224 */ /* 0x001fe400078e0a15 */
[----:B------:R-:W0:Y:S01]  /*7750*/  LDC R21, c[0x0][0x148] ;  /* 0x00005200ff157b82 */ /* 0x000e220000000800 */
[----:B------:R-:W-:Y:S02]  /*7760*/  IMAD.IADD R5, R5, 0x1, R7 ;  /* 0x0000000105057824 */ /* 0x000fe400078e0207 */
[----:B-1----:R-:W-:Y:S01]  /*7770*/  IMAD R15, R20, R6, R15 ;  /* 0x00000006140f7224 */ /* 0x002fe200078e020f */
[----:B------:R-:W-:Y:S02]  /*7780*/  I2FP.F32.U32 R6, R12 ;  /* 0x0000000c00067245 */ /* 0x000fe40000201000 */
[----:B------:R-:W-:-:S02]  /*7790*/  SHF.R.U64 R19, R4, UR6, R5 ;  /* 0x0000000604137c19 */ /* 0x000fc40008001205 */
[----:B------:R-:W-:Y:S01]  /*77a0*/  SHF.R.U32.HI R4, RZ, UR6, R5 ;  /* 0x00000006ff047c19 */ /* 0x000fe20008011605 */
[----:B------:R-:W-:Y:S01]  /*77b0*/  FMUL R6, R6, UR7 ;  /* 0x0000000706067c20 */ /* 0x000fe20008400000 */
[----:B------:R-:W-:Y:S02]  /*77c0*/  ULDC UR6, c[0x0][0x608] ;  /* 0x0001820000067ab9 */ /* 0x000fe40000000800 */
[--C-:B------:R-:W-:Y:S01]  /*77d0*/  SHF.R.U64 R22, R19, UR6, R4.reuse ;  /* 0x0000000613167c19 */ /* 0x100fe20008001204 */
[----:B------:R1:W2:Y:S01]  /*77e0*/  F2I.U32.TRUNC.NTZ R24, R6 ;  /* 0x0000000600187305 */ /* 0x0002a2000020f000 */
[----:B------:R-:W-:Y:S01]  /*77f0*/  SHF.R.U32.HI R5, RZ, UR6, R4 ;  /* 0x00000006ff057c19 */ /* 0x000fe20008011604 */
[----:B------:R-:W-:-:S03]  /*7800*/  ULDC UR6, c[0x0][0x658] ;  /* 0x0001960000067ab9 */ /* 0x000fc60000000800 */
[--C-:B------:R-:W-:Y:S02]  /*7810*/  SHF.R.U64 R20, R22, UR6, R5.reuse ;  /* 0x0000000616147c19 */ /* 0x100fe40008001205 */
[----:B------:R-:W-:-:S03]  /*7820*/  SHF.R.U32.HI R23, RZ, UR6, R5 ;  /* 0x00000006ff177c19 */ /* 0x000fc60008011605 */
[----:B------:R-:W-:Y:S02]  /*7830*/  IMAD.MOV.U32 R4, RZ, RZ, R20 ;  /* 0x000000ffff047224 */ /* 0x000fe400078e0014 */
[----:B------:R-:W-:Y:S01]  /*7840*/  IMAD.MOV.U32 R5, RZ, RZ, R23 ;  /* 0x000000ffff057224 */ /* 0x000fe200078e0017 */
[----:B-1----:R-:W-:Y:S06]  /*7850*/  @!P0 BRA `(.L_x_176) ;  /* 0x0000000000288947 */ /* 0x002fec0003800000 */
        /* <DEDUP_REMOVED lines=10> */
.L_x_176:
[----:B------:R-:W-:Y:S01]  /*7900*/  ISETP.NE.AND P0, PT, R2, 0x1, PT ;  /* 0x000000010200780c */ /* 0x000fe20003f05270 */
[----:B------:R-:W-:Y:S01]  /*7910*/  ULDC UR6, c[0x0][0x648] ;  /* 0x0001920000067ab9 */ /* 0x000fe20000000800 */
[----:B------:R-:W-:Y:S01]  /*7920*/  LOP3.LUT R22, R22, UR13, RZ, 0xc0, !PT ;  /* 0x0000000d16167c12 */ /* 0x000fe2000f8ec0ff */
[----:B--2---:R-:W-:Y:S01]  /*7930*/  IMAD.MOV R24, RZ, RZ, -R24 ;  /* 0x000000ffff187224 */ /* 0x004fe200078e0a18 */
[----:B------:R-:W-:Y:S01]  /*7940*/  SHF.R.U64 R5, R4, UR6, R5 ;  /* 0x0000000604057c19 */ /* 0x000fe20008001205 */
[----:B------:R-:W-:Y:S01]  /*7950*/  ULDC UR6, c[0x0][0x638] ;  /* 0x00018e0000067ab9 */ /* 0x000fe20000000800 */
[----:B------:R-:W-:Y:S01]  /*7960*/  LOP3.LUT R19, R19, UR5, RZ, 0xc0, !PT ;  /* 0x0000000513137c12 */ /* 0x000fe2000f8ec0ff */
[----:B------:R-:W-:Y:S01]  /*7970*/  ULDC UR7, c[0x0][0x610] ;  /* 0x0001840000077ab9 */ /* 0x000fe20000000800 */
[----:B------:R-:W-:Y:S02]  /*7980*/  IMAD.MOV.U32 R4, RZ, RZ, 0x1 ;  /* 0x00000001ff047424 */ /* 0x000fe400078e00ff */
[----:B------:R-:W-:-:S02]  /*7990*/  IMAD.MOV R7, RZ, RZ, -R5 ;  /* 0x000000ffff077224 */ /* 0x000fc400078e0a05 */
[----:B------:R-:W-:Y:S02]  /*79a0*/  IMAD R22, R5, UR21, R22 ;  /* 0x0000001505167c24 */ /* 0x000fe4000f8e0216 */
[----:B0-----:R-:W-:Y:S02]  /*79b0*/  @P0 IMAD R15, R21, R24, R12 ;  /* 0x00000018150f0224 */ /* 0x001fe400078e020c */
[----:B------:R-:W-:Y:S01]  /*79c0*/  IMAD R20, R7, UR6, R20 ;  /* 0x0000000607147c24 */ /* 0x000fe2000f8e0214 */
[----:B------:R-:W-:Y:S01]  /*79d0*/  ULDC UR6, c[0x0][0x600] ;  /* 0x0001800000067ab9 */ /* 0x000fe20000000800 */
[----:B------:R-:W-:Y:S02]  /*79e0*/  IMAD R15, R22, UR7, R15 ;  /* 0x00000007160f7c24 */ /* 0x000fe4000f8e020f */
[----:B------:R-:W-:Y:S02]  /*79f0*/  IMAD R6, R20, UR6, R19 ;  /* 0x0000000614067c24 */ /* 0x000fe4000f8e0213 */
[----:B------:R-:W-:-:S03]  /*7a00*/  IMAD.MOV.U32 R12, RZ, RZ, R14 ;  /* 0x000000ffff0c7224 */ /* 0x000fc600078e000e */
[----:B------:R-:W-:Y:S02]  /*7a10*/  SEL R20, R6, R15, !P0 ;  /* 0x0000000f06147207 */ /* 0x000fe40004000000 */
[----:B------:R-:W-:-:S07]  /*7a20*/  SEL R19, R15, R6, !P0 ;  /* 0x000000060f137207 */ /* 0x000fce0004000000 */
.L_x_174:
[----:B------:R-:W-:Y:S05]  /*7a30*/  BSYNC B1 ;  /* 0x0000000000017941 */ /* 0x000fea0003800000 */
.L_x_173:
[----:B------:R-:W-:-:S13]  /*7a40*/  LOP3.LUT P0, RZ, R4, 0xff, RZ, 0xc0, !PT ;  /* 0x000000ff04ff7812 */ /* 0x000fda000780c0ff */
[----:B------:R-:W-:Y:S05]  /*7a50*/  @P0 BRA `(.L_x_177) ;  /* 0xfffffff400180947 */ /* 0x000fea000383ffff */
[----:B------:R-:W-:Y:S05]  /*7a60*/  BSYNC B0 ;  /* 0x0000000000007941 */ /* 0x000fea0003800000 */
.L_x_166:
[----:B------:R-:W-:-:S03]  /*7a70*/  UMOV UR6, 0xffffffff ;  /* 0xffffffff00067882 */ /* 0x000fc60000000000 */
[----:B------:R-:W-:Y:S05]  /*7a80*/  BRA.DIV UR6, `(.L_x_178) ;  /* 0x00000006065c7947 */ /* 0x000fea000b800000 */
[----:B------:R-:W-:-:S13]  /*7a90*/  ELECT P6, URZ, PT ;  /* 0x00000000003f782f */ /* 0x000fda00038c0000 */
.L_x_194:
[----:B------:R-:W-:Y:S04]  /*7aa0*/  BSSY B0, `(.L_x_179) ;  /* 0x000003d000007945 */ /* 0x000fe80003800000 */
[----:B------:R-:W-:Y:S05]  /*7ab0*/  @!P6 BRA `(.L_x_180) ;  /* 0x0000000000ece947 */ /* 0x000fea0003800000 */
[----:B------:R-:W-:-:S04]  /*7ac0*/  LOP3.LUT R18, R18, 0x2, RZ, 0xfc, !PT ;  /* 0x0000000212127812 */ /* 0x000fc800078efcff */
[----:B------:R-:W-:-:S13]  /*7ad0*/  ISETP.NE.AND P0, PT, R18, 0x3, PT ;  /* 0x000000031200780c */ /* 0x000fda0003f05270 */
[----:B------:R-:W-:Y:S05]  /*7ae0*/  @!P0 BRA `(.L_x_181) ;  /* 0x0000000000048947 */ /* 0x000fea0003800000 */
[----:B------:R-:W-:Y:S01]  /*7af0*/  BPT.TRAP 0x1 ;  /* 0x000000040000795c */ /* 0x000fe20000300000 */
.L_x_181:
[----:B------:R-:W0:Y:S01]  /*7b00*/  S2R R5, SR_CgaCtaId ;  /* 0x0000000000057919 */ /* 0x000e220000008800 */
[----:B------:R-:W-:Y:S02]  /*7b10*/  MOV R0, 0x400 ;  /* 0x0000040000007802 */ /* 0x000fe40000000f00 */
[----:B------:R-:W-:Y:S02]  /*7b20*/  SHF.L.U32 R4, R3, 0x1f, RZ ;  /* 0x0000001f03047819 */ /* 0x000fe400000006ff */
[----:B0-----:R-:W-:-:S05]  /*7b30*/  LEA R0, R5, R0, 0x18 ;  /* 0x0000000005007211 */ /* 0x001fca00078ec0ff */
[----:B------:R-:W-:-:S04]  /*7b40*/  VIADD R0, R0, 0x30 ;  /* 0x0000003000007836 */ /* 0x000fc80000000000 */
[C---:B------:R-:W-:Y:S02]  /*7b50*/  IMAD R7, R13.reuse, 0x8, R0 ;  /* 0x000000080d077824 */ /* 0x040fe400078e0200 */
[----:B------:R-:W-:Y:S02]  /*7b60*/  VIADD R13, R13, 0x1 ;  /* 0x000000010d0d7836 */ /* 0x000fe40000000000 */
[----:B------:R-:W0:Y:S03]  /*7b70*/  SYNCS.PHASECHK.TRANS64.TRYWAIT P0, [R7+URZ], R4 ;  /* 0x00000004070075a7 */ /* 0x000e26000800017f */
[----:B------:R-:W-:-:S04]  /*7b80*/  ISETP.NE.AND P1, PT, R13, 0x6, PT ;  /* 0x000000060d00780c */ /* 0x000fc80003f25270 */
[----:B------:R-:W-:Y:S02]  /*7b90*/  SEL R2, RZ, 0x1, P1 ;  /* 0x00000001ff027807 */ /* 0x000fe40000800000 */
[----:B------:R-:W-:Y:S02]  /*7ba0*/  SEL R13, R13, RZ, P1 ;  /* 0x000000ff0d0d7207 */ /* 0x000fe40000800000 */
[----:B------:R-:W-:-:S03]  /*7bb0*/  LOP3.LUT R6, R3, R2, RZ, 0x3c, !PT ;  /* 0x0000000203067212 */ /* 0x000fc600078e3cff */
[----:B------:R-:W-:Y:S01]  /*7bc0*/  IMAD R8, R13, 0x8, R0 ;  /* 0x000000080d087824 */ /* 0x000fe200078e0200 */
[----:B------:R-:W-:Y:S01]  /*7bd0*/  SHF.L.U32 R5, R6, 0x1f, RZ ;  /* 0x0000001f06057819 */ /* 0x000fe200000006ff */
[----:B0-----:R-:W-:Y:S06]  /*7be0*/  @!P0 BRA `(.L_x_182) ;  /* 0x0000000400248947 */ /* 0x001fec0003800000 */
.L_x_195:
[----:B------:R-:W1:Y:S01]  /*7bf0*/  SYNCS.PHASECHK.TRANS64.TRYWAIT P0, [R8+URZ], R5 ;  /* 0x00000005080075a7 */ /* 0x000e62000800017f */
[----:B------:R-:W-:-:S05]  /*7c00*/  VIADD R2, R13, 0x1 ;  /* 0x000000010d027836 */ /* 0x000fca0000000000 */
[----:B------:R-:W-:-:S04]  /*7c10*/  ISETP.NE.AND P1, PT, R2, 0x6, PT ;  /* 0x000000060200780c */ /* 0x000fc80003f25270 */
[----:B------:R-:W-:Y:S02]  /*7c20*/  SEL R3, RZ, 0x1, P1 ;  /* 0x00000001ff037807 */ /* 0x000fe40000800000 */
[----:B0-----:R-:W-:Y:S02]  /*7c30*/  SEL R7, R2, RZ, P1 ;  /* 0x000000ff02077207 */ /* 0x001fe40000800000 */
[----:B------:R-:W-:-:S03]  /*7c40*/  LOP3.LUT R6, R6, R3, RZ, 0x3c, !PT ;  /* 0x0000000306067212 */ /* 0x000fc600078e3cff */
[----:B------:R-:W-:Y:S01]  /*7c50*/  IMAD R9, R7, 0x8, R0 ;  /* 0x0000000807097824 */ /* 0x000fe200078e0200 */
[----:B------:R-:W-:Y:S01]  /*7c60*/  SHF.L.U32 R4, R6, 0x1f, RZ ;  /* 0x0000001f06047819 */ /* 0x000fe200000006ff */
[----:B-1----:R-:W-:Y:S06]  /*7c70*/  @!P0 BRA `(.L_x_183) ;  /* 0x0000000400148947 */ /* 0x002fec0003800000 */
.L_x_196:
[----:B------:R-:W1:Y:S01]  /*7c80*/  SYNCS.PHASECHK.TRANS64.TRYWAIT P0, [R9+URZ], R4 ;  /* 0x00000004090075a7 */ /* 0x000e62000800017f */
[----:B------:R-:W-:-:S05]  /*7c90*/  VIADD R2, R7, 0x1 ;  /* 0x0000000107027836 */ /* 0x000fca0000000000 */
[----:B------:R-:W-:-:S04]  /*7ca0*/  ISETP.NE.AND P1, PT, R2, 0x6, PT ;  /* 0x000000060200780c */ /* 0x000fc80003f25270 */
[----:B------:R-:W-:Y:S02]  /*7cb0*/  SEL R3, RZ, 0x1, P1 ;  /* 0x00000001ff037807 */ /* 0x000fe40000800000 */
[----:B------:R-:W-:Y:S02]  /*7cc0*/  SEL R7, R2, RZ, P1 ;  /* 0x000000ff02077207 */ /* 0x000fe40000800000 */
[----:B------:R-:W-:-:S03]  /*7cd0*/  LOP3.LUT R6, R6, R3, RZ, 0x3c, !PT ;  /* 0x0000000306067212 */ /* 0x000fc600078e3cff */
[----:B0-----:R-:W-:Y:S01]  /*7ce0*/  IMAD R8, R7, 0x8, R0 ;  /* 0x0000000807087824 */ /* 0x001fe200078e0200 */
[----:B------:R-:W-:Y:S01]  /*7cf0*/  SHF.L.U32 R5, R6, 0x1f, RZ ;  /* 0x0000001f06057819 */ /* 0x000fe200000006ff */
[----:B-1----:R-:W-:Y:S06]  /*7d00*/  @!P0 BRA `(.L_x_184) ;  /* 0x0000000400048947 */ /* 0x002fec0003800000 */
.L_x_197:
[----:B------:R-:W1:Y:S01]  /*7d10*/  SYNCS.PHASECHK.TRANS64.TRYWAIT P0, [R8+URZ], R5 ;  /* 0x00000005080075a7 */ /* 0x000e62000800017f */
[----:B------:R-:W-:-:S05]  /*7d20*/  VIADD R2, R7, 0x1 ;  /* 0x0000000107027836 */ /* 0x000fca0000000000 */
[----:B------:R-:W-:-:S04]  /*7d30*/  ISETP.NE.AND P1, PT, R2, 0x6, PT ;  /* 0x000000060200780c */ /* 0x000fc80003f25270 */
[----:B------:R-:W-:Y:S02]  /*7d40*/  SEL R3, RZ, 0x1, P1 ;  /* 0x00000001ff037807 */ /* 0x000fe40000800000 */
[----:B------:R-:W-:Y:S02]  /*7d50*/  SEL R7, R2, RZ, P1 ;  /* 0x000000ff02077207 */ /* 0x000fe40000800000 */
[----:B0-----:R-:W-:-:S03]  /*7d60*/  LOP3.LUT R9, R6, R3, RZ, 0x3c, !PT ;  /* 0x0000000306097212 */ /* 0x001fc600078e3cff */
[----:B------:R-:W-:Y:S01]  /*7d70*/  IMAD R11, R7, 0x8, R0 ;  /* 0x00000008070b7824 */ /* 0x000fe200078e0200 */
[----:B------:R-:W-:Y:S01]  /*7d80*/  SHF.L.U32 R6, R9, 0x1f, RZ ;  /* 0x0000001f09067819 */ /* 0x000fe200000006ff */
[----:B-1----:R-:W-:Y:S06]  /*7d90*/  @!P0 BRA `(.L_x_185) ;  /* 0x0000000000f48947 */ /* 0x002fec0003800000 */
.L_x_198:
[----:B------:R-:W1:Y:S01]  /*7da0*/  SYNCS.PHASECHK.TRANS64.TRYWAIT P0, [R11+URZ], R6 ;  /* 0x000000060b0075a7 */ /* 0x000e62000800017f */
[----:B------:R-:W-:-:S05]  /*7db0*/  VIADD R2, R7, 0x1 ;  /* 0x0000000107027836 */ /* 0x000fca0000000000 */
[----:B------:R-:W-:-:S04]  /*7dc0*/  ISETP.NE.AND P1, PT, R2, 0x6, PT ;  /* 0x000000060200780c */ /* 0x000fc80003f25270 */
[----:B------:R-:W-:Y:S02]  /*7dd0*/  SEL R4, RZ, 0x1, P1 ;  /* 0x00000001ff047807 */ /* 0x000fe40000800000 */
[----:B------:R-:W-:Y:S02]  /*7de0*/  SEL R3, R2, RZ, P1 ;  /* 0x000000ff02037207 */ /* 0x000fe40000800000 */
[----:B------:R-:W-:Y:S01]  /*7df0*/  LOP3.LUT R4, R9, R4, RZ, 0x3c, !PT ;  /* 0x0000000409047212 */ /* 0x000fe200078e3cff */
[----:B-1----:R-:W-:Y:S06]  /*7e00*/  @!P0 BRA `(.L_x_186) ;  /* 0x0000000000ec8947 */ /* 0x002fec0003800000 */
.L_x_199:
[----:B------:R-:W-:Y:S01]  /*7e10*/  IMAD R3, R3, 0x8, R0 ;  /* 0x0000000803037824 */ /* 0x000fe200078e0200 */
[----:B------:R-:W-:-:S07]  /*7e20*/  SHF.L.U32 R0, R4, 0x1f, RZ ;  /* 0x0000001f04007819 */ /* 0x000fce00000006ff */
.L_x_187:
[----:B--2---:R2:W3:Y:S02]  /*7e30*/  SYNCS.PHASECHK.TRANS64.TRYWAIT P0, [R3+URZ], R0 ;  /* 0x00000000030075a7 */ /* 0x0044e4000800017f */
[----:B---3--:R-:W-:Y:S05]  /*7e40*/  @!P0 NANOSLEEP.SYNCS 0x989680 ;  /* 0x009896800000895d */ /* 0x008fea0003900000 */
[----:B------:R-:W3:Y:S02]  /*7e50*/  @!P0 SYNCS.PHASECHK.TRANS64 P0, [R3+URZ], R0 ;  /* 0x00000000030085a7 */ /* 0x000ee4000800007f */
[----:B---3--:R-:W-:Y:S05]  /*7e60*/  @!P0 BRA `(.L_x_187) ;  /* 0xfffffffc00f08947 */ /* 0x008fea000383ffff */
.L_x_180:
[----:B------:R-:W-:Y:S05]  /*7e70*/  BSYNC B0 ;  /* 0x0000000000007941 */ /* 0x000fea0003800000 */
.L_x_179:
[----:B------:R-:W-:Y:S05]  /*7e80*/  EXIT ;  /* 0x000000000000794d */ /* 0x000fea0003800000 */
.L_x_21:
[----:B-1----:R1:W2:Y:S02]  /*7e90*/  SYNCS.PHASECHK.TRANS64.TRYWAIT P1, [R3+URZ], R0 ;  /* 0x00000000030075a7 */ /* 0x0022a4000802017f */
[----:B--2---:R-:W-:Y:S05]  /*7ea0*/  @!P1 NANOSLEEP.SYNCS 0x989680 ;  /* 0x009896800000995d */ /* 0x004fea0003900000 */
[----:B------:R-:W2:Y:S02]  /*7eb0*/  @!P1 SYNCS.PHASECHK.TRANS64 P1, [R3+URZ], R0 ;  /* 0x00000000030095a7 */ /* 0x000ea4000802007f */
[----:B--2---:R-:W-:Y:S05]  /*7ec0*/  @!P1 BRA `(.L_x_21) ;  /* 0xfffffffc00f09947 */ /* 0x004fea000383ffff */
[----:B------:R-:W-:Y:S05]  /*7ed0*/  BRA `(.L_x_20) ;  /* 0xffffff9800247947 */ /* 0x000fea000383ffff */
.L_x_26:
[----:B-1----:R1:W2:Y:S02]  /*7ee0*/  SYNCS.PHASECHK.TRANS64.TRYWAIT P1, [R5+URZ], R4 ;  /* 0x00000004050075a7 */ /* 0x0022a4000802017f */
[----:B--2---:R-:W-:Y:S05]  /*7ef0*/  @!P1 NANOSLEEP.SYNCS 0x989680 ;  /* 0x009896800000995d */ /* 0x004fea0003900000 */
[----:B------:R-:W2:Y:S02]  /*7f00*/  @!P1 SYNCS.PHASECHK.TRANS64 P1, [R5+URZ], R4 ;  /* 0x00000004050095a7 */ /* 0x000ea4000802007f */
[----:B--2---:R-:W-:Y:S05]  /*7f10*/  @!P1 BRA `(.L_x_26) ;  /* 0xfffffffc00f09947 */ /* 0x004fea000383ffff */
[----:B------:R-:W-:Y:S05]  /*7f20*/  BRA `(.L_x_25) ;  /* 0xffffff9c00007947 */ /* 0x000fea000383ffff */
.L_x_167:
[----:B------:R-:W-:Y:S01]  /*7f30*/  BSSY B1, `(.L_x_188) ;  /* 0x0000006000017945 */ /* 0x000fe20003800000 */
[----:B------:R-:W-:-:S07]  /*7f40*/  IMAD.MOV.U32 R15, RZ, RZ, -0x1 ;  /* 0xffffffffff0f7424 */ /* 0x000fce00078e00ff */
[----:B------:R-:W-:Y:S05]  /*7f50*/  WARPSYNC.COLLECTIVE R15, `(.L_x_189) ;  /* 0x000000000f0c7348 */ /* 0x000fea0003c00000 */
[----:B------:R-:W-:Y:S02]  /*7f60*/  ELECT P6, UR62, PT ;  /* 0x00000000003e782f */ /* 0x000fe400038c0000 */
[----:B------:R-:W-:Y:S01]  /*7f70*/  MOV R14, UR62 ;  /* 0x0000003e000e7c02 */ /* 0x000fe20008000f00 */
[----:B------:R-:W-:Y:S10]  /*7f80*/  ENDCOLLECTIVE ;  /* 0x000000000000791b */ /* 0x000ff40003800000 */
.L_x_189:
[----:B------:R-:W-:Y:S05]  /*7f90*/  BSYNC B1 ;  /* 0x0000000000017941 */ /* 0x000fea0003800000 */
.L_x_188:
[----:B------:R-:W-:Y:S05]  /*7fa0*/  BRA `(.L_x_190) ;  /* 0xffffffec00d07947 */ /* 0x000fea000383ffff */
.L_x_170:
[----:B0-----:R0:W1:Y:S02]  /*7fb0*/  SYNCS.PHASECHK.TRANS64.TRYWAIT P0, [R22+URZ+0x30], R7 ;  /* 0x00003007160075a7 */ /* 0x001064000800017f */
[----:B-1----:R-:W-:Y:S05]  /*7fc0*/  @!P0 NANOSLEEP.SYNCS 0x989680 ;  /* 0x009896800000895d */ /* 0x002fea0003900000 */
[----:B------:R-:W1:Y:S02]  /*7fd0*/  @!P0 SYNCS.PHASECHK.TRANS64 P0, [R22+URZ+0x30], R7 ;  /* 0x00003007160085a7 */ /* 0x000e64000800007f */
[----:B-1----:R-:W-:Y:S05]  /*7fe0*/  @!P0 BRA `(.L_x_170) ;  /* 0xfffffffc00f08947 */ /* 0x002fea000383ffff */
[----:B------:R-:W-:Y:S05]  /*7ff0*/  BRA `(.L_x_191) ;  /* 0xfffffff000147947 */ /* 0x000fea000383ffff */
.L_x_178:
[----:B------:R-:W-:Y:S01]  /*8000*/  BSSY B0, `(.L_x_192) ;  /* 0x0000006000007945 */ /* 0x000fe20003800000 */
[----:B------:R-:W-:-:S07]  /*8010*/  IMAD.MOV.U32 R15, RZ, RZ, -0x1 ;  /* 0xffffffffff0f7424 */ /* 0x000fce00078e00ff */
[----:B------:R-:W-:Y:S05]  /*8020*/  WARPSYNC.COLLECTIVE R15, `(.L_x_193) ;  /* 0x000000000f0c7348 */ /* 0x000fea0003c00000 */
[----:B------:R-:W-:Y:S02]  /*8030*/  ELECT P6, UR62, PT ;  /* 0x00000000003e782f */ /* 0x000fe400038c0000 */
[----:B------:R-:W-:Y:S01]  /*8040*/  MOV R14, UR62 ;  /* 0x0000003e000e7c02 */ /* 0x000fe20008000f00 */
[----:B------:R-:W-:Y:S10]  /*8050*/  ENDCOLLECTIVE ;  /* 0x000000000000791b */ /* 0x000ff40003800000 */
.L_x_193:
[----:B------:R-:W-:Y:S05]  /*8060*/  BSYNC B0 ;  /* 0x0000000000007941 */ /* 0x000fea0003800000 */
.L_x_192:
[----:B------:R-:W-:Y:S05]  /*8070*/  BRA `(.L_x_194) ;  /* 0xfffffff800887947 */ /* 0x000fea000383ffff */
.L_x_182:
[----:B0-----:R0:W1:Y:S02]  /*8080*/  SYNCS.PHASECHK.TRANS64.TRYWAIT P0, [R7+URZ], R4 ;  /* 0x00000004070075a7 */ /* 0x001064000800017f */
[----:B-1----:R-:W-:Y:S05]  /*8090*/  @!P0 NANOSLEEP.SYNCS 0x989680 ;  /* 0x009896800000895d */ /* 0x002fea0003900000 */
[----:B------:R-:W1:Y:S02]  /*80a0*/  @!P0 SYNCS.PHASECHK.TRANS64 P0, [R7+URZ], R4 ;  /* 0x00000004070085a7 */ /* 0x000e64000800007f */
[----:B-1----:R-:W-:Y:S05]  /*80b0*/  @!P0 BRA `(.L_x_182) ;  /* 0xfffffffc00f08947 */ /* 0x002fea000383ffff */
[----:B------:R-:W-:Y:S05]  /*80c0*/  BRA `(.L_x_195) ;  /* 0xfffffff800c87947 */ /* 0x000fea000383ffff */
.L_x_183:
[----:B0-----:R0:W1:Y:S02]  /*80d0*/  SYNCS.PHASECHK.TRANS64.TRYWAIT P0, [R8+URZ], R5 ;  /* 0x00000005080075a7 */ /* 0x001064000800017f */
[----:B-1----:R-:W-:Y:S05]  /*80e0*/  @!P0 NANOSLEEP.SYNCS 0x989680 ;  /* 0x009896800000895d */ /* 0x002fea0003900000 */
[----:B------:R-:W1:Y:S02]  /*80f0*/  @!P0 SYNCS.PHASECHK.TRANS64 P0, [R8+URZ], R5 ;  /* 0x00000005080085a7 */ /* 0x000e64000800007f */
[----:B-1----:R-:W-:Y:S05]  /*8100*/  @!P0 BRA `(.L_x_183) ;  /* 0xfffffffc00f08947 */ /* 0x002fea000383ffff */
[----:B------:R-:W-:Y:S05]  /*8110*/  BRA `(.L_x_196) ;  /* 0xfffffff800d87947 */ /* 0x000fea000383ffff */
.L_x_184:
[----:B0-----:R0:W1:Y:S02]  /*8120*/  SYNCS.PHASECHK.TRANS64.TRYWAIT P0, [R9+URZ], R4 ;  /* 0x00000004090075a7 */ /* 0x001064000800017f */
[----:B-1----:R-:W-:Y:S05]  /*8130*/  @!P0 NANOSLEEP.SYNCS 0x989680 ;  /* 0x009896800000895d */ /* 0x002fea0003900000 */
[----:B------:R-:W1:Y:S02]  /*8140*/  @!P0 SYNCS.PHASECHK.TRANS64 P0, [R9+URZ], R4 ;  /* 0x00000004090085a7 */ /* 0x000e64000800007f */
[----:B-1----:R-:W-:Y:S05]  /*8150*/  @!P0 BRA `(.L_x_184) ;  /* 0xfffffffc00f08947 */ /* 0x002fea000383ffff */
[----:B------:R-:W-:Y:S05]  /*8160*/  BRA `(.L_x_197) ;  /* 0xfffffff800e87947 */ /* 0x000fea000383ffff */
.L_x_185:
[----:B0-----:R0:W1:Y:S02]  /*8170*/  SYNCS.PHASECHK.TRANS64.TRYWAIT P0, [R8+URZ], R5 ;  /* 0x00000005080075a7 */ /* 0x001064000800017f */
[----:B-1----:R-:W-:Y:S05]  /*8180*/  @!P0 NANOSLEEP.SYNCS 0x989680 ;  /* 0x009896800000895d */ /* 0x002fea0003900000 */
[----:B------:R-:W1:Y:S02]  /*8190*/  @!P0 SYNCS.PHASECHK.TRANS64 P0, [R8+URZ], R5 ;  /* 0x00000005080085a7 */ /* 0x000e64000800007f */
[----:B-1----:R-:W-:Y:S05]  /*81a0*/  @!P0 BRA `(.L_x_185) ;  /* 0xfffffffc00f08947 */ /* 0x002fea000383ffff */
[----:B------:R-:W-:Y:S05]  /*81b0*/  BRA `(.L_x_198) ;  /* 0xfffffff800f87947 */ /* 0x000fea000383ffff */
.L_x_186:
[----:B-1----:R1:W2:Y:S02]  /*81c0*/  SYNCS.PHASECHK.TRANS64.TRYWAIT P0, [R11+URZ], R6 ;  /* 0x000000060b0075a7 */ /* 0x0022a4000800017f */
[----:B--2---:R-:W-:Y:S05]  /*81d0*/  @!P0 NANOSLEEP.SYNCS 0x989680 ;  /* 0x009896800000895d */ /* 0x004fea0003900000 */
[----:B------:R-:W2:Y:S02]  /*81e0*/  @!P0 SYNCS.PHASECHK.TRANS64 P0, [R11+URZ], R6 ;  /* 0x000000060b0085a7 */ /* 0x000ea4000800007f */
[----:B--2---:R-:W-:Y:S05]  /*81f0*/  @!P0 BRA `(.L_x_186) ;  /* 0xfffffffc00f08947 */ /* 0x004fea000383ffff */
[----:B------:R-:W-:Y:S05]  /*8200*/  BRA `(.L_x_199) ;  /* 0xfffffffc00007947 */ /* 0x000fea000383ffff */
.L_x_200:
[----:B------:R-:W-:-:S00]  /*8210*/  BRA `(.L_x_200) ;  /* 0xfffffffc00fc7947 */ /* 0x000fc0000383ffff */
[----:B------:R-:W-:-:S00]  /*8220*/  NOP ;  /* 0x0000000000007918 */ /* 0x000fc00000000000 */
        /* <DEDUP_REMOVED lines=13> */
.L_x_201:


//--------------------- .nv.global.init           --------------------------
	.section	.nv.global.init,"aw",@progbits
.nv.global.init:
	.type		$str$22,@object
	.size		$str$22,($str$23 - $str$22)
$str$22:
        /*0000*/ 	.byte	0x6b, 0x5f, 0x74, 0x69, 0x6c, 0x65, 0x5f, 0x63, 0x6f, 0x75, 0x6e, 0x74, 0x20, 0x3e, 0x3d, 0x20
        /*0010*/ 	.byte	0x31, 0x00
	.type		$str$23,@object
	.size		$str$23,(__unnamed_1 - $str$23)
$str$23:
        /*0012*/ 	.byte	0x2f, 0x74, 0x6d, 0x70, 0x2f, 0x63, 0x75, 0x74, 0x6c, 0x61, 0x73, 0x73, 0x5f, 0x73, 0x77, 0x65
        /*0022*/ 	.byte	0x65, 0x70, 0x5f, 0x73, 0x72, 0x63, 0x2f, 0x69, 0x6e, 0x63, 0x6c, 0x75, 0x64, 0x65, 0x2f, 0x63
        /*0032*/ 	.byte	0x75, 0x74, 0x6c, 0x61, 0x73, 0x73, 0x2f, 0x67, 0x65, 0x6d, 0x6d, 0x2f, 0x63, 0x6f, 0x6c, 0x6c
        /*0042*/ 	.byte	0x65, 0x63, 0x74, 0x69, 0x76, 0x65, 0x2f, 0x73, 0x6d, 0x39, 0x30, 0x5f, 0x6d, 0x6d, 0x61, 0x5f
        /*0052*/ 	.byte	0x74, 0x6d, 0x61, 0x5f, 0x67, 0x6d, 0x6d, 0x61, 0x5f, 0x73, 0x73, 0x5f, 0x77, 0x61, 0x72, 0x70
        /*0062*/ 	.byte	0x73, 0x70, 0x65, 0x63, 0x69, 0x61, 0x6c, 0x69, 0x7a, 0x65, 0x64, 0x2e, 0x68, 0x70, 0x70, 0x00
	.type		__unnamed_1,@object
	.size		__unnamed_1,(.L_0 - __unnamed_1)
__unnamed_1:
        /*0072*/ 	.byte	0x76, 0x6f, 0x69, 0x64, 0x20, 0x63, 0x75, 0x74, 0x6c, 0x61, 0x73, 0x73, 0x3a, 0x3a, 0x67, 0x65
        /* <DEDUP_REMOVED lines=180> */
        /*0bc2*/ 	.byte	0x74, 0x69, 0x74, 0x79, 0x5d, 0x00
.L_0:


//--------------------- .nv.shared._ZN7cutlass13device_kernelINS_4gemm6kernel13GemmUniversalIN4cute5tupleIJiiiiEEENS1_10collective13CollectiveMmaINS1_34MainloopSm90TmaGmmaWarpSpecializedILi6ENS5_IJNS4_1CILi1EEENSA_ILi2EEESB_EEENS1_35KernelTmaWarpSpecializedCooperativeEEENS5_IJNSA_ILi128EEESG_NSA_ILi64EEEEEENS_6half_tENS5_IJSB_llEEESJ_NS5_IJlSB_lEEENS4_8TiledMMAINS4_8MMA_AtomIJNS4_4SM904GMMA26MMA_64x128x16_F32F16F16_SSILNSP_5MajorE1ELSR_0ELNSP_7ScaleInE1ELSS_1EEEEEENS4_6LayoutINS5_IJSC_SB_SB_EEENS5_IJSB_NSA_ILi0EEESX_EEEEENS5_IJNS4_10UnderscoreES10_S10_EEEEENS4_23SM90_TMA_LOAD_MULTICASTENS4_14ComposedLayoutINS4_7SwizzleILi3ELi4ELi3EEENS4_18smem_ptr_flag_bitsILi16EEENSV_INS5_IJSH_NSA_ILi8EEEEEENS5_IJSB_SH_EEEEEEEvNS4_8identityENS4_13SM90_TMA_LOADENS14_IS16_S18_NSV_INS5_IJS19_SH_EEENS5_IJSH_SB_EEEEEEEvS1E_EENS_8epilogue10collective6detail29Sm90TmaWarpSpecializedAdapterINS1M_15DefaultEpilogueISJ_SL_SL_NS1L_6thread17LinearCombinationISJ_Li1EffLNS1Q_9ScaleType4KindE0ELNS_15FloatRoundStyleE2ESJ_EENS1_15EpilogueDefaultEEEEEvvEEEEvNT_6ParamsE --------------------------
	.section	.nv.shared._ZN7cutlass13device_kernelINS_4gemm6kernel13GemmUniversalIN4cute5tupleIJiiiiEEENS1_10collective13CollectiveMmaINS1_34MainloopSm90TmaGmmaWarpSpecializedILi6ENS5_IJNS4_1CILi1EEENSA_ILi2EEESB_EEENS1_35KernelTmaWarpSpecializedCooperativeEEENS5_IJNSA_ILi128EEESG_NSA_ILi64EEEEEENS_6half_tENS5_IJSB_llEEESJ_NS5_IJlSB_lEEENS4_8TiledMMAINS4_8MMA_AtomIJNS4_4SM904GMMA26MMA_64x128x16_F32F16F16_SSILNSP_5MajorE1ELSR_0ELNSP_7ScaleInE1ELSS_1EEEEEENS4_6LayoutINS5_IJSC_SB_SB_EEENS5_IJSB_NSA_ILi0EEESX_EEEEENS5_IJNS4_10UnderscoreES10_S10_EEEEENS4_23SM90_TMA_LOAD_MULTICASTENS4_14ComposedLayoutINS4_7SwizzleILi3ELi4ELi3EEENS4_18smem_ptr_flag_bitsILi16EEENSV_INS5_IJSH_NSA_ILi8EEEEEENS5_IJSB_SH_EEEEEEEvNS4_8identityENS4_13SM90_TMA_LOADENS14_IS16_S18_NSV_INS5_IJS19_SH_EEENS5_IJSH_SB_EEEEEEEvS1E_EENS_8epilogue10collective6detail29Sm90TmaWarpSpecializedAdapterINS1M_15DefaultEpilogueISJ_SL_SL_NS1L_6thread17LinearCombinationISJ_Li1EffLNS1Q_9ScaleType4KindE0ELNS_15FloatRoundStyleE2ESJ_EENS1_15EpilogueDefaultEEEEEvvEEEEvNT_6ParamsE,"aw",@nobits
	.sectionflags	@""
	.align	16
	.zero		1024


//--------------------- .nv.shared.reserved.0     --------------------------
	.section	.nv.shared.reserved.0,"aw",@nobits
	.weak		__nv_reservedSMEM_offset_0_alias
	.size		__nv_reservedSMEM_offset_0_alias, 0, 0
	.other		__nv_reservedSMEM_offset_0_alias,@"STO_CUDA_RESERVED_SHARED STV_DEFAULT"
__nv_reservedSMEM_offset_0_alias:
	.zero		0


//--------------------- .nv.global                --------------------------
	.section	.nv.global,"aw",@nobits
.nv.global:
	.type		_ZN40_INTERNAL_bb8992b6_4_k_cu_993b4748_375454cute1_E,@object
	.size		_ZN40_INTERNAL_bb8992b6_4_k_cu_993b4748_375454cute1_E,(_ZN40_INTERNAL_bb8992b6_4_k_cu_993b4748_375454cuda3std3__45__cpo6cbeginE - _ZN40_INTERNAL_bb8992b6_4_k_cu_993b4748_375454cute1_E)
_ZN40_INTERNAL_bb8992b6_4_k_cu_993b4748_375454cute1_E:
	.zero		1
	.type		_ZN40_INTERNAL_bb8992b6_4_k_cu_993b4748_375454cuda3std3__45__cpo6cbeginE,@object
	.size		_ZN40_INTERNAL_bb8992b6_4_k_cu_993b4748_375454cuda3std3__45__cpo6cbeginE,(_ZN40_INTERNAL_bb8992b6_4_k_cu_993b4748_375454cuda3std3__48in_placeE - _ZN40_INTERNAL_bb8992b6_4_k_cu_993b4748_375454cuda3std3__45__cpo6cbeginE)
_ZN40_INTERNAL_bb8992b6_4_k_cu_993b4748_375454cuda3std3__45__cpo6cbeginE:
	.zero		1
	.type		_ZN40_INTERNAL_bb8992b6_4_k_cu_993b4748_375454cuda3std3__48in_placeE,@object
	.size		_ZN40_INTERNAL_bb8992b6_4_k_cu_993b4748_375454cuda3std3__48in_placeE,(_ZN40_INTERNAL_bb8992b6_4_k_cu_993b4748_375454cuda3std6ranges3__45__cpo9iter_moveE - _ZN40_INTERNAL_bb8992b6_4_k_cu_993b4748_375454cuda3std3__48in_placeE)
_ZN40_INTERNAL_bb8992b6_4_k_cu_993b4748_375454cuda3std3__48in_placeE:
	.zero		1
	.type		_ZN40_INTERNAL_bb8992b6_4_k_cu_993b4748_375454cuda3std6ranges3__45__cpo9iter_moveE,@object
	.size		_ZN40_INTERNAL_bb8992b6_4_k_cu_993b4748_375454cuda3std6ranges3__45__cpo9iter_moveE,(_ZN40_INTERNAL_bb8992b6_4_k_cu_993b4748_375454cuda3std3__45__cpo5beginE - _ZN40_INTERNAL_bb8992b6_4_k_cu_993b4748_375454cuda3std6ranges3__45__cpo9iter_moveE)
_ZN40_INTERNAL_bb8992b6_4_k_cu_993b4748_375454cuda3std6ranges3__45__cpo9iter_moveE:
	.zero		1
	.type		_ZN40_INTERNAL_bb8992b6_4_k_cu_993b4748_375454cuda3std3__45__cpo5beginE,@object
	.size		_ZN40_INTERNAL_bb8992b6_4_k_cu_993b4748_375454cuda3std3__45__cpo5beginE,(_ZN40_INTERNAL_bb8992b6_4_k_cu_993b4748_375454cuda3std3__442_GLOBAL__N__bb8992b6_4_k_cu_993b4748_375456ignoreE - _ZN40_INTERNAL_bb8992b6_4_k_cu_993b4748_375454cuda3std3__45__cpo5beginE)
_ZN40_INTERNAL_bb8992b6_4_k_cu_993b4748_375454cuda3std3__45__cpo5beginE:
	.zero		1
	.type		_ZN40_INTERNAL_bb8992b6_4_k_cu_993b4748_375454cuda3std3__442_GLOBAL__N__bb8992b6_4_k_cu_993b4748_375456ignoreE,@object
	.size		_ZN40_INTERNAL_bb8992b6_4_k_cu_993b4748_375454cuda3std3__442_GLOBAL__N__bb8992b6_4_k_cu_993b4748_375456ignoreE,(_ZN40_INTERNAL_bb8992b6_4_k_cu_993b4748_375454cute7productE - _ZN40_INTERNAL_bb8992b6_4_k_cu_993b4748_375454cuda3std3__442_GLOBAL__N__bb8992b6_4_k_cu_993b4748_375456ignoreE)
_ZN40_INTERNAL_bb8992b6_4_k_cu_993b4748_375454cuda3std3__442_GLOBAL__N__bb8992b6_4_k_cu_993b4748_375456ignoreE:
	.zero		1
	.type		_ZN40_INTERNAL_bb8992b6_4_k_cu_993b4748_375454cute7productE,@object
	.size		_ZN40_INTERNAL_bb8992b6_4_k_cu_993b4748_375454cute7productE,(_ZN40_INTERNAL_bb8992b6_4_k_cu_993b4748_375454cuda3std3__45__cpo3endE - _ZN40_INTERNAL_bb8992b6_4_k_cu_993b4748_375454cute7productE)
_ZN40_INTERNAL_bb8992b6_4_k_cu_993b4748_375454cute7productE:
	.zero		1
	.type		_ZN40_INTERNAL_bb8992b6_4_k_cu_993b4748_375454cuda3std3__45__cpo3endE,@object
	.size		_ZN40_INTERNAL_bb8992b6_4_k_cu_993b4748_375454cuda3std3__45__cpo3endE,(_ZN40_INTERNAL_bb8992b6_4_k_cu_993b4748_375454cuda3std3__419piecewise_constructE - _ZN40_INTERNAL_bb8992b6_4_k_cu_993b4748_375454cuda3std3__45__cpo3endE)
_ZN40_INTERNAL_bb8992b6_4_k_cu_993b4748_375454cuda3std3__45__cpo3endE:
	.zero		1
	.type		_ZN40_INTERNAL_bb8992b6_4_k_cu_993b4748_375454cuda3std3__419piecewise_constructE,@object
	.size		_ZN40_INTERNAL_bb8992b6_4_k_cu_993b4748_375454cuda3std3__419piecewise_constructE,(_ZN40_INTERNAL_bb8992b6_4_k_cu_993b4748_375454cuda3std3__45__cpo4cendE - _ZN40_INTERNAL_bb8992b6_4_k_cu_993b4748_375454cuda3std3__419piecewise_constructE)
_ZN40_INTERNAL_bb8992b6_4_k_cu_993b4748_375454cuda3std3__419piecewise_constructE:
	.zero		1
	.type		_ZN40_INTERNAL_bb8992b6_4_k_cu_993b4748_375454cuda3std3__45__cpo4cendE,@object
	.size		_ZN40_INTERNAL_bb8992b6_4_k_cu_993b4748_375454cuda3std3__45__cpo4cendE,(_ZN40_INTERNAL_bb8992b6_4_k_cu_993b4748_375454cuda3std6ranges3__45__cpo4swapE - _ZN40_INTERNAL_bb8992b6_4_k_cu_993b4748_375454cuda3std3__45__cpo4cendE)
_ZN40_INTERNAL_bb8992b6_4_k_cu_993b4748_375454cuda3std3__45__cpo4cendE:
	.zero		1
	.type		_ZN40_INTERNAL_bb8992b6_4_k_cu_993b4748_375454cuda3std6ranges3__45__cpo4swapE,@object
	.size		_ZN40_INTERNAL_bb8992b6_4_k_cu_993b4748_375454cuda3std6ranges3__45__cpo4swapE,(.L_8 - _ZN40_INTERNAL_bb8992b6_4_k_cu_993b4748_375454cuda3std6ranges3__45__cpo4swapE)
_ZN40_INTERNAL_bb8992b6_4_k_cu_993b4748_375454cuda3std6ranges3__45__cpo4swapE:
	.zero		1
.L_8:


//--------------------- .nv.constant0._ZN7cutlass13device_kernelINS_4gemm6kernel13GemmUniversalIN4cute5tupleIJiiiiEEENS1_10collective13CollectiveMmaINS1_34MainloopSm90TmaGmmaWarpSpecializedILi6ENS5_IJNS4_1CILi1EEENSA_ILi2EEESB_EEENS1_35KernelTmaWarpSpecializedCooperativeEEENS5_IJNSA_ILi128EEESG_NSA_ILi64EEEEEENS_6half_tENS5_IJSB_llEEESJ_NS5_IJlSB_lEEENS4_8TiledMMAINS4_8MMA_AtomIJNS4_4SM904GMMA26MMA_64x128x16_F32F16F16_SSILNSP_5MajorE1ELSR_0ELNSP_7ScaleInE1ELSS_1EEEEEENS4_6LayoutINS5_IJSC_SB_SB_EEENS5_IJSB_NSA_ILi0EEESX_EEEEENS5_IJNS4_10UnderscoreES10_S10_EEEEENS4_23SM90_TMA_LOAD_MULTICASTENS4_14ComposedLayoutINS4_7SwizzleILi3ELi4ELi3EEENS4_18smem_ptr_flag_bitsILi16EEENSV_INS5_IJSH_NSA_ILi8EEEEEENS5_IJSB_SH_EEEEEEEvNS4_8identityENS4_13SM90_TMA_LOADENS14_IS16_S18_NSV_INS5_IJS19_SH_EEENS5_IJSH_SB_EEEEEEEvS1E_EENS_8epilogue10collective6detail29Sm90TmaWarpSpecializedAdapterINS1M_15DefaultEpilogueISJ_SL_SL_NS1L_6thread17LinearCombinationISJ_Li1EffLNS1Q_9ScaleType4KindE0ELNS_15FloatRoundStyleE2ESJ_EENS1_15EpilogueDefaultEEEEEvvEEEEvNT_6ParamsE --------------------------
	.section	.nv.constant0._ZN7cutlass13device_kernelINS_4gemm6kernel13GemmUniversalIN4cute5tupleIJiiiiEEENS1_10collective13CollectiveMmaINS1_34MainloopSm90TmaGmmaWarpSpecializedILi6ENS5_IJNS4_1CILi1EEENSA_ILi2EEESB_EEENS1_35KernelTmaWarpSpecializedCooperativeEEENS5_IJNSA_ILi128EEESG_NSA_ILi64EEEEEENS_6half_tENS5_IJSB_llEEESJ_NS5_IJlSB_lEEENS4_8TiledMMAINS4_8MMA_AtomIJNS4_4SM904GMMA26MMA_64x128x16_F32F16F16_SSILNSP_5MajorE1ELSR_0ELNSP_7ScaleInE1ELSS_1EEEEEENS4_6LayoutINS5_IJSC_SB_SB_EEENS5_IJSB_NSA_ILi0EEESX_EEEEENS5_IJNS4_10UnderscoreES10_S10_EEEEENS4_23SM90_TMA_LOAD_MULTICASTENS4_14ComposedLayoutINS4_7SwizzleILi3ELi4ELi3EEENS4_18smem_ptr_flag_bitsILi16EEENSV_INS5_IJSH_NSA_ILi8EEEEEENS5_IJSB_SH_EEEEEEEvNS4_8identityENS4_13SM90_TMA_LOADENS14_IS16_S18_NSV_INS5_IJS19_SH_EEENS5_IJSH_SB_EEEEEEEvS1E_EENS_8epilogue10collective6detail29Sm90TmaWarpSpecializedAdapterINS1M_15DefaultEpilogueISJ_SL_SL_NS1L_6thread17LinearCombinationISJ_Li1EffLNS1Q_9ScaleType4KindE0ELNS_15FloatRoundStyleE2ESJ_EENS1_15EpilogueDefaultEEEEEvvEEEEvNT_6ParamsE,"a",@progbits
	.sectionflags	@""
	.align	4
.nv.constant0._ZN7cutlass13device_kernelINS_4gemm6kernel13GemmUniversalIN4cute5tupleIJiiiiEEENS1_10collective13CollectiveMmaINS1_34MainloopSm90TmaGmmaWarpSpecializedILi6ENS5_IJNS4_1CILi1EEENSA_ILi2EEESB_EEENS1_35KernelTmaWarpSpecializedCooperativeEEENS5_IJNSA_ILi128EEESG_NSA_ILi64EEEEEENS_6half_tENS5_IJSB_llEEESJ_NS5_IJlSB_lEEENS4_8TiledMMAINS4_8MMA_AtomIJNS4_4SM904GMMA26MMA_64x128x16_F32F16F16_SSILNSP_5MajorE1ELSR_0ELNSP_7ScaleInE1ELSS_1EEEEEENS4_6LayoutINS5_IJSC_SB_SB_EEENS5_IJSB_NSA_ILi0EEESX_EEEEENS5_IJNS4_10UnderscoreES10_S10_EEEEENS4_23SM90_TMA_LOAD_MULTICASTENS4_14ComposedLayoutINS4_7SwizzleILi3ELi4ELi3EEENS4_18smem_ptr_flag_bitsILi16EEENSV_INS5_IJSH_NSA_ILi8EEEEEENS5_IJSB_SH_EEEEEEEvNS4_8identityENS4_13SM90_TMA_LOADENS14_IS16_S18_NSV_INS5_IJS19_SH_EEENS5_IJSH_SB_EEEEEEEvS1E_EENS_8epilogue10collective6detail29Sm90TmaWarpSpecializedAdapterINS1M_15DefaultEpilogueISJ_SL_SL_NS1L_6thread17LinearCombinationISJ_Li1EffLNS1Q_9ScaleType4KindE0ELNS_15FloatRoundStyleE2ESJ_EENS1_15EpilogueDefaultEEEEEvvEEEEvNT_6ParamsE:
	.zero		1664


//--------------------- SYMBOLS --------------------------

	.type		.nv.reservedSmem.offset0,@object
	.size		.nv.reservedSmem.offset0,0x4
	.type		__assertfail,@function
